//
// Generated by NVIDIA NVVM Compiler
//
// Compiler Build ID: CL-36424714
// Cuda compilation tools, release 13.0, V13.0.88
// Based on NVVM 20.0.0
//

.version 9.0
.target sm_100
.address_size 64

.func _Z5SQd1BiiiiiiiiiPli
(
	.param .b32 _Z5SQd1BiiiiiiiiiPli_param_0,
	.param .b32 _Z5SQd1BiiiiiiiiiPli_param_1,
	.param .b32 _Z5SQd1BiiiiiiiiiPli_param_2,
	.param .b32 _Z5SQd1BiiiiiiiiiPli_param_3,
	.param .b32 _Z5SQd1BiiiiiiiiiPli_param_4,
	.param .b32 _Z5SQd1BiiiiiiiiiPli_param_5,
	.param .b64 _Z5SQd1BiiiiiiiiiPli_param_6
)
;
.func _Z7SQd1BlBiiiiiiiiiPli
(
	.param .b32 _Z7SQd1BlBiiiiiiiiiPli_param_0,
	.param .b32 _Z7SQd1BlBiiiiiiiiiPli_param_1,
	.param .b32 _Z7SQd1BlBiiiiiiiiiPli_param_2,
	.param .b32 _Z7SQd1BlBiiiiiiiiiPli_param_3,
	.param .b32 _Z7SQd1BlBiiiiiiiiiPli_param_4,
	.param .b32 _Z7SQd1BlBiiiiiiiiiPli_param_5,
	.param .b32 _Z7SQd1BlBiiiiiiiiiPli_param_6,
	.param .b64 _Z7SQd1BlBiiiiiiiiiPli_param_7
)
;
.func _Z7SQd1BkBiiiiiiiiiPli
(
	.param .b32 _Z7SQd1BkBiiiiiiiiiPli_param_0,
	.param .b32 _Z7SQd1BkBiiiiiiiiiPli_param_1,
	.param .b32 _Z7SQd1BkBiiiiiiiiiPli_param_2,
	.param .b32 _Z7SQd1BkBiiiiiiiiiPli_param_3,
	.param .b32 _Z7SQd1BkBiiiiiiiiiPli_param_4,
	.param .b32 _Z7SQd1BkBiiiiiiiiiPli_param_5,
	.param .b32 _Z7SQd1BkBiiiiiiiiiPli_param_6,
	.param .b64 _Z7SQd1BkBiiiiiiiiiPli_param_7,
	.param .b32 _Z7SQd1BkBiiiiiiiiiPli_param_8
)
;
.func _Z5SQd2BiiiiiiiiiPli
(
	.param .b32 _Z5SQd2BiiiiiiiiiPli_param_0,
	.param .b32 _Z5SQd2BiiiiiiiiiPli_param_1,
	.param .b32 _Z5SQd2BiiiiiiiiiPli_param_2,
	.param .b32 _Z5SQd2BiiiiiiiiiPli_param_3,
	.param .b32 _Z5SQd2BiiiiiiiiiPli_param_4,
	.param .b32 _Z5SQd2BiiiiiiiiiPli_param_5,
	.param .b64 _Z5SQd2BiiiiiiiiiPli_param_6
)
;
.func _Z6SQBjrBiiiiiiiiiPli
(
	.param .b32 _Z6SQBjrBiiiiiiiiiPli_param_0,
	.param .b32 _Z6SQBjrBiiiiiiiiiPli_param_1,
	.param .b32 _Z6SQBjrBiiiiiiiiiPli_param_2,
	.param .b32 _Z6SQBjrBiiiiiiiiiPli_param_3,
	.param .b32 _Z6SQBjrBiiiiiiiiiPli_param_4,
	.param .b32 _Z6SQBjrBiiiiiiiiiPli_param_5,
	.param .b32 _Z6SQBjrBiiiiiiiiiPli_param_6,
	.param .b64 _Z6SQBjrBiiiiiiiiiPli_param_7
)
;
.func _Z3SQBiiiiiiiiiPli
(
	.param .b32 _Z3SQBiiiiiiiiiPli_param_0,
	.param .b32 _Z3SQBiiiiiiiiiPli_param_1,
	.param .b32 _Z3SQBiiiiiiiiiPli_param_2,
	.param .b32 _Z3SQBiiiiiiiiiPli_param_3,
	.param .b32 _Z3SQBiiiiiiiiiPli_param_4,
	.param .b32 _Z3SQBiiiiiiiiiPli_param_5,
	.param .b64 _Z3SQBiiiiiiiiiPli_param_6
)
;
.func _Z8SQBkBjrBiiiiiiiiiPli
(
	.param .b32 _Z8SQBkBjrBiiiiiiiiiPli_param_0,
	.param .b32 _Z8SQBkBjrBiiiiiiiiiPli_param_1,
	.param .b32 _Z8SQBkBjrBiiiiiiiiiPli_param_2,
	.param .b32 _Z8SQBkBjrBiiiiiiiiiPli_param_3,
	.param .b32 _Z8SQBkBjrBiiiiiiiiiPli_param_4,
	.param .b32 _Z8SQBkBjrBiiiiiiiiiPli_param_5,
	.param .b32 _Z8SQBkBjrBiiiiiiiiiPli_param_6,
	.param .b32 _Z8SQBkBjrBiiiiiiiiiPli_param_7,
	.param .b64 _Z8SQBkBjrBiiiiiiiiiPli_param_8,
	.param .b32 _Z8SQBkBjrBiiiiiiiiiPli_param_9
)
;

.func _Z5SQd0BiiiiiiiiiPli(
	.param .b32 _Z5SQd0BiiiiiiiiiPli_param_0,
	.param .b32 _Z5SQd0BiiiiiiiiiPli_param_1,
	.param .b32 _Z5SQd0BiiiiiiiiiPli_param_2,
	.param .b32 _Z5SQd0BiiiiiiiiiPli_param_3,
	.param .b32 _Z5SQd0BiiiiiiiiiPli_param_4,
	.param .b32 _Z5SQd0BiiiiiiiiiPli_param_5,
	.param .b64 _Z5SQd0BiiiiiiiiiPli_param_6
)
{
	.reg .pred 	%p<7>;
	.reg .b32 	%r<26>;
	.reg .b64 	%rd<5>;

	ld.param.u32 	%r11, [_Z5SQd0BiiiiiiiiiPli_param_0];
	ld.param.u32 	%r12, [_Z5SQd0BiiiiiiiiiPli_param_1];
	ld.param.u32 	%r13, [_Z5SQd0BiiiiiiiiiPli_param_2];
	ld.param.u32 	%r14, [_Z5SQd0BiiiiiiiiiPli_param_3];
	ld.param.u32 	%r25, [_Z5SQd0BiiiiiiiiiPli_param_4];
	ld.param.u32 	%r16, [_Z5SQd0BiiiiiiiiiPli_param_5];
	ld.param.u64 	%rd1, [_Z5SQd0BiiiiiiiiiPli_param_6];
	setp.eq.s32 	%p1, %r14, %r16;
	@%p1 bra 	$L__BB0_10;
	setp.eq.s32 	%p2, %r25, 0;
	@%p2 bra 	$L__BB0_9;
	add.s32 	%r1, %r16, -1;
	add.s32 	%r2, %r14, 1;
$L__BB0_3:
	neg.s32 	%r17, %r25;
	and.b32  	%r18, %r25, %r17;
	sub.s32 	%r25, %r25, %r18;
	or.b32  	%r5, %r18, %r11;
	shl.b32 	%r6, %r5, 1;
	or.b32  	%r7, %r18, %r12;
	shr.s32 	%r8, %r7, 1;
	or.b32  	%r9, %r18, %r13;
	or.b32  	%r19, %r8, %r9;
	or.b32  	%r20, %r19, %r6;
	not.b32 	%r10, %r20;
	setp.eq.s32 	%p3, %r20, -1;
	@%p3 bra 	$L__BB0_8;
	setp.ge.s32 	%p4, %r14, %r1;
	@%p4 bra 	$L__BB0_7;
	shl.b32 	%r21, %r5, 2;
	shr.s32 	%r22, %r7, 2;
	or.b32  	%r23, %r22, %r21;
	or.b32  	%r24, %r23, %r9;
	setp.eq.s32 	%p5, %r24, -1;
	@%p5 bra 	$L__BB0_8;
	{ // callseq 1, 0
	.param .b32 param0;
	st.param.b32 	[param0], %r6;
	.param .b32 param1;
	st.param.b32 	[param1], %r8;
	.param .b32 param2;
	st.param.b32 	[param2], %r9;
	.param .b32 param3;
	st.param.b32 	[param3], %r2;
	.param .b32 param4;
	st.param.b32 	[param4], %r10;
	.param .b32 param5;
	st.param.b32 	[param5], %r16;
	.param .b64 param6;
	st.param.b64 	[param6], %rd1;
	call.uni 
	_Z5SQd0BiiiiiiiiiPli, 
	(
	param0, 
	param1, 
	param2, 
	param3, 
	param4, 
	param5, 
	param6
	);
	} // callseq 1
	bra.uni 	$L__BB0_8;
$L__BB0_7:
	{ // callseq 0, 0
	.param .b32 param0;
	st.param.b32 	[param0], %r6;
	.param .b32 param1;
	st.param.b32 	[param1], %r8;
	.param .b32 param2;
	st.param.b32 	[param2], %r9;
	.param .b32 param3;
	st.param.b32 	[param3], %r2;
	.param .b32 param4;
	st.param.b32 	[param4], %r10;
	.param .b32 param5;
	st.param.b32 	[param5], %r16;
	.param .b64 param6;
	st.param.b64 	[param6], %rd1;
	call.uni 
	_Z5SQd0BiiiiiiiiiPli, 
	(
	param0, 
	param1, 
	param2, 
	param3, 
	param4, 
	param5, 
	param6
	);
	} // callseq 0
$L__BB0_8:
	setp.ne.s32 	%p6, %r25, 0;
	@%p6 bra 	$L__BB0_3;
$L__BB0_9:
	ret;
$L__BB0_10:
	cvta.to.local.u64 	%rd2, %rd1;
	ld.local.u64 	%rd3, [%rd2];
	add.s64 	%rd4, %rd3, 1;
	st.local.u64 	[%rd2], %rd4;
	bra.uni 	$L__BB0_9;

}
.func _Z7SQd0BkBiiiiiiiiiPli(
	.param .b32 _Z7SQd0BkBiiiiiiiiiPli_param_0,
	.param .b32 _Z7SQd0BkBiiiiiiiiiPli_param_1,
	.param .b32 _Z7SQd0BkBiiiiiiiiiPli_param_2,
	.param .b32 _Z7SQd0BkBiiiiiiiiiPli_param_3,
	.param .b32 _Z7SQd0BkBiiiiiiiiiPli_param_4,
	.param .b32 _Z7SQd0BkBiiiiiiiiiPli_param_5,
	.param .b32 _Z7SQd0BkBiiiiiiiiiPli_param_6,
	.param .b64 _Z7SQd0BkBiiiiiiiiiPli_param_7,
	.param .b32 _Z7SQd0BkBiiiiiiiiiPli_param_8
)
{
	.reg .pred 	%p<8>;
	.reg .b32 	%r<43>;
	.reg .b64 	%rd<2>;

	ld.param.u32 	%r16, [_Z7SQd0BkBiiiiiiiiiPli_param_0];
	ld.param.u32 	%r17, [_Z7SQd0BkBiiiiiiiiiPli_param_1];
	ld.param.u32 	%r18, [_Z7SQd0BkBiiiiiiiiiPli_param_2];
	ld.param.u32 	%r19, [_Z7SQd0BkBiiiiiiiiiPli_param_3];
	ld.param.u32 	%r41, [_Z7SQd0BkBiiiiiiiiiPli_param_4];
	ld.param.u32 	%r21, [_Z7SQd0BkBiiiiiiiiiPli_param_5];
	ld.param.u32 	%r22, [_Z7SQd0BkBiiiiiiiiiPli_param_6];
	ld.param.u64 	%rd1, [_Z7SQd0BkBiiiiiiiiiPli_param_7];
	ld.param.u32 	%r23, [_Z7SQd0BkBiiiiiiiiiPli_param_8];
	setp.eq.s32 	%p1, %r19, %r22;
	@%p1 bra 	$L__BB1_6;
	setp.eq.s32 	%p2, %r41, 0;
	@%p2 bra 	$L__BB1_11;
	add.s32 	%r1, %r19, 1;
$L__BB1_3:
	neg.s32 	%r24, %r41;
	and.b32  	%r25, %r41, %r24;
	sub.s32 	%r41, %r41, %r25;
	or.b32  	%r26, %r25, %r16;
	shl.b32 	%r12, %r26, 1;
	or.b32  	%r13, %r25, %r17;
	shr.u32 	%r27, %r13, 1;
	or.b32  	%r14, %r25, %r18;
	or.b32  	%r28, %r27, %r14;
	or.b32  	%r15, %r28, %r12;
	setp.eq.s32 	%p3, %r15, -1;
	@%p3 bra 	$L__BB1_5;
	not.b32 	%r29, %r15;
	shr.s32 	%r30, %r13, 1;
	{ // callseq 2, 0
	.param .b32 param0;
	st.param.b32 	[param0], %r12;
	.param .b32 param1;
	st.param.b32 	[param1], %r30;
	.param .b32 param2;
	st.param.b32 	[param2], %r14;
	.param .b32 param3;
	st.param.b32 	[param3], %r1;
	.param .b32 param4;
	st.param.b32 	[param4], %r29;
	.param .b32 param5;
	st.param.b32 	[param5], %r21;
	.param .b32 param6;
	st.param.b32 	[param6], %r22;
	.param .b64 param7;
	st.param.b64 	[param7], %rd1;
	.param .b32 param8;
	st.param.b32 	[param8], %r23;
	call.uni 
	_Z7SQd0BkBiiiiiiiiiPli, 
	(
	param0, 
	param1, 
	param2, 
	param3, 
	param4, 
	param5, 
	param6, 
	param7, 
	param8
	);
	} // callseq 2
$L__BB1_5:
	setp.ne.s32 	%p4, %r41, 0;
	@%p4 bra 	$L__BB1_3;
	bra.uni 	$L__BB1_11;
$L__BB1_6:
	setp.eq.s32 	%p5, %r41, 0;
	@%p5 bra 	$L__BB1_11;
	add.s32 	%r31, %r23, -3;
	mov.b32 	%r32, 1;
	shl.b32 	%r2, %r32, %r31;
	add.s32 	%r3, %r19, 2;
$L__BB1_8:
	neg.s32 	%r33, %r41;
	and.b32  	%r34, %r41, %r33;
	sub.s32 	%r41, %r41, %r34;
	or.b32  	%r35, %r34, %r16;
	shl.b32 	%r6, %r35, 2;
	or.b32  	%r36, %r34, %r17;
	shr.s32 	%r7, %r36, 2;
	or.b32  	%r8, %r34, %r18;
	or.b32  	%r37, %r8, %r2;
	or.b32  	%r38, %r37, %r7;
	or.b32  	%r9, %r38, %r6;
	setp.eq.s32 	%p6, %r9, -1;
	@%p6 bra 	$L__BB1_10;
	not.b32 	%r39, %r9;
	or.b32  	%r40, %r7, %r2;
	{ // callseq 3, 0
	.param .b32 param0;
	st.param.b32 	[param0], %r6;
	.param .b32 param1;
	st.param.b32 	[param1], %r40;
	.param .b32 param2;
	st.param.b32 	[param2], %r8;
	.param .b32 param3;
	st.param.b32 	[param3], %r3;
	.param .b32 param4;
	st.param.b32 	[param4], %r39;
	.param .b32 param5;
	st.param.b32 	[param5], %r21;
	.param .b64 param6;
	st.param.b64 	[param6], %rd1;
	call.uni 
	_Z5SQd0BiiiiiiiiiPli, 
	(
	param0, 
	param1, 
	param2, 
	param3, 
	param4, 
	param5, 
	param6
	);
	} // callseq 3
$L__BB1_10:
	setp.eq.s32 	%p7, %r41, 0;
	@%p7 bra 	$L__BB1_11;
	bra.uni 	$L__BB1_8;
$L__BB1_11:
	ret;

}
.func _Z8SQd1BklBiiiiiiiiiPli(
	.param .b32 _Z8SQd1BklBiiiiiiiiiPli_param_0,
	.param .b32 _Z8SQd1BklBiiiiiiiiiPli_param_1,
	.param .b32 _Z8SQd1BklBiiiiiiiiiPli_param_2,
	.param .b32 _Z8SQd1BklBiiiiiiiiiPli_param_3,
	.param .b32 _Z8SQd1BklBiiiiiiiiiPli_param_4,
	.param .b32 _Z8SQd1BklBiiiiiiiiiPli_param_5,
	.param .b32 _Z8SQd1BklBiiiiiiiiiPli_param_6,
	.param .b64 _Z8SQd1BklBiiiiiiiiiPli_param_7,
	.param .b32 _Z8SQd1BklBiiiiiiiiiPli_param_8
)
{
	.reg .pred 	%p<8>;
	.reg .b32 	%r<45>;
	.reg .b64 	%rd<2>;

	ld.param.u32 	%r16, [_Z8SQd1BklBiiiiiiiiiPli_param_0];
	ld.param.u32 	%r17, [_Z8SQd1BklBiiiiiiiiiPli_param_1];
	ld.param.u32 	%r18, [_Z8SQd1BklBiiiiiiiiiPli_param_2];
	ld.param.u32 	%r19, [_Z8SQd1BklBiiiiiiiiiPli_param_3];
	ld.param.u32 	%r43, [_Z8SQd1BklBiiiiiiiiiPli_param_4];
	ld.param.u32 	%r21, [_Z8SQd1BklBiiiiiiiiiPli_param_5];
	ld.param.u32 	%r22, [_Z8SQd1BklBiiiiiiiiiPli_param_6];
	ld.param.u64 	%rd1, [_Z8SQd1BklBiiiiiiiiiPli_param_7];
	ld.param.u32 	%r23, [_Z8SQd1BklBiiiiiiiiiPli_param_8];
	setp.eq.s32 	%p1, %r19, %r22;
	@%p1 bra 	$L__BB2_6;
	setp.eq.s32 	%p2, %r43, 0;
	@%p2 bra 	$L__BB2_11;
	add.s32 	%r1, %r19, 1;
$L__BB2_3:
	neg.s32 	%r24, %r43;
	and.b32  	%r25, %r43, %r24;
	sub.s32 	%r43, %r43, %r25;
	or.b32  	%r26, %r25, %r16;
	shl.b32 	%r12, %r26, 1;
	or.b32  	%r13, %r25, %r17;
	shr.u32 	%r27, %r13, 1;
	or.b32  	%r14, %r25, %r18;
	or.b32  	%r28, %r27, %r14;
	or.b32  	%r15, %r28, %r12;
	setp.eq.s32 	%p3, %r15, -1;
	@%p3 bra 	$L__BB2_5;
	not.b32 	%r29, %r15;
	shr.s32 	%r30, %r13, 1;
	{ // callseq 4, 0
	.param .b32 param0;
	st.param.b32 	[param0], %r12;
	.param .b32 param1;
	st.param.b32 	[param1], %r30;
	.param .b32 param2;
	st.param.b32 	[param2], %r14;
	.param .b32 param3;
	st.param.b32 	[param3], %r1;
	.param .b32 param4;
	st.param.b32 	[param4], %r29;
	.param .b32 param5;
	st.param.b32 	[param5], %r21;
	.param .b32 param6;
	st.param.b32 	[param6], %r22;
	.param .b64 param7;
	st.param.b64 	[param7], %rd1;
	.param .b32 param8;
	st.param.b32 	[param8], %r23;
	call.uni 
	_Z8SQd1BklBiiiiiiiiiPli, 
	(
	param0, 
	param1, 
	param2, 
	param3, 
	param4, 
	param5, 
	param6, 
	param7, 
	param8
	);
	} // callseq 4
$L__BB2_5:
	setp.ne.s32 	%p4, %r43, 0;
	@%p4 bra 	$L__BB2_3;
	bra.uni 	$L__BB2_11;
$L__BB2_6:
	setp.eq.s32 	%p5, %r43, 0;
	@%p5 bra 	$L__BB2_11;
	add.s32 	%r31, %r23, -4;
	mov.b32 	%r32, 1;
	shl.b32 	%r2, %r32, %r31;
	add.s32 	%r3, %r19, 3;
$L__BB2_8:
	neg.s32 	%r33, %r43;
	and.b32  	%r34, %r43, %r33;
	sub.s32 	%r43, %r43, %r34;
	or.b32  	%r35, %r34, %r16;
	shl.b32 	%r6, %r35, 3;
	or.b32  	%r36, %r34, %r17;
	shr.s32 	%r7, %r36, 3;
	or.b32  	%r8, %r34, %r18;
	or.b32  	%r37, %r8, %r2;
	or.b32  	%r38, %r37, %r7;
	or.b32  	%r9, %r38, %r6;
	setp.gt.u32 	%p6, %r9, -3;
	@%p6 bra 	$L__BB2_10;
	not.b32 	%r39, %r9;
	and.b32  	%r40, %r39, 2147483646;
	or.b32  	%r41, %r6, 1;
	or.b32  	%r42, %r7, %r2;
	{ // callseq 5, 0
	.param .b32 param0;
	st.param.b32 	[param0], %r41;
	.param .b32 param1;
	st.param.b32 	[param1], %r42;
	.param .b32 param2;
	st.param.b32 	[param2], %r8;
	.param .b32 param3;
	st.param.b32 	[param3], %r3;
	.param .b32 param4;
	st.param.b32 	[param4], %r40;
	.param .b32 param5;
	st.param.b32 	[param5], %r21;
	.param .b64 param6;
	st.param.b64 	[param6], %rd1;
	call.uni 
	_Z5SQd1BiiiiiiiiiPli, 
	(
	param0, 
	param1, 
	param2, 
	param3, 
	param4, 
	param5, 
	param6
	);
	} // callseq 5
$L__BB2_10:
	setp.eq.s32 	%p7, %r43, 0;
	@%p7 bra 	$L__BB2_11;
	bra.uni 	$L__BB2_8;
$L__BB2_11:
	ret;

}
.func _Z5SQd1BiiiiiiiiiPli(
	.param .b32 _Z5SQd1BiiiiiiiiiPli_param_0,
	.param .b32 _Z5SQd1BiiiiiiiiiPli_param_1,
	.param .b32 _Z5SQd1BiiiiiiiiiPli_param_2,
	.param .b32 _Z5SQd1BiiiiiiiiiPli_param_3,
	.param .b32 _Z5SQd1BiiiiiiiiiPli_param_4,
	.param .b32 _Z5SQd1BiiiiiiiiiPli_param_5,
	.param .b64 _Z5SQd1BiiiiiiiiiPli_param_6
)
{
	.reg .pred 	%p<7>;
	.reg .b32 	%r<25>;
	.reg .b64 	%rd<5>;

	ld.param.u32 	%r10, [_Z5SQd1BiiiiiiiiiPli_param_0];
	ld.param.u32 	%r11, [_Z5SQd1BiiiiiiiiiPli_param_1];
	ld.param.u32 	%r12, [_Z5SQd1BiiiiiiiiiPli_param_2];
	ld.param.u32 	%r13, [_Z5SQd1BiiiiiiiiiPli_param_3];
	ld.param.u32 	%r24, [_Z5SQd1BiiiiiiiiiPli_param_4];
	ld.param.u32 	%r15, [_Z5SQd1BiiiiiiiiiPli_param_5];
	ld.param.u64 	%rd1, [_Z5SQd1BiiiiiiiiiPli_param_6];
	setp.eq.s32 	%p1, %r13, %r15;
	@%p1 bra 	$L__BB3_10;
	setp.eq.s32 	%p2, %r24, 0;
	@%p2 bra 	$L__BB3_9;
	add.s32 	%r1, %r13, 1;
$L__BB3_3:
	neg.s32 	%r16, %r24;
	and.b32  	%r17, %r24, %r16;
	sub.s32 	%r24, %r24, %r17;
	or.b32  	%r4, %r17, %r10;
	shl.b32 	%r5, %r4, 1;
	or.b32  	%r6, %r17, %r11;
	shr.s32 	%r7, %r6, 1;
	or.b32  	%r8, %r17, %r12;
	or.b32  	%r18, %r7, %r8;
	or.b32  	%r19, %r18, %r5;
	not.b32 	%r9, %r19;
	setp.eq.s32 	%p3, %r19, -1;
	@%p3 bra 	$L__BB3_8;
	setp.ge.s32 	%p4, %r1, %r15;
	@%p4 bra 	$L__BB3_7;
	shl.b32 	%r20, %r4, 2;
	shr.s32 	%r21, %r6, 2;
	or.b32  	%r22, %r21, %r20;
	or.b32  	%r23, %r22, %r8;
	setp.eq.s32 	%p5, %r23, -1;
	@%p5 bra 	$L__BB3_8;
	{ // callseq 7, 0
	.param .b32 param0;
	st.param.b32 	[param0], %r5;
	.param .b32 param1;
	st.param.b32 	[param1], %r7;
	.param .b32 param2;
	st.param.b32 	[param2], %r8;
	.param .b32 param3;
	st.param.b32 	[param3], %r1;
	.param .b32 param4;
	st.param.b32 	[param4], %r9;
	.param .b32 param5;
	st.param.b32 	[param5], %r15;
	.param .b64 param6;
	st.param.b64 	[param6], %rd1;
	call.uni 
	_Z5SQd1BiiiiiiiiiPli, 
	(
	param0, 
	param1, 
	param2, 
	param3, 
	param4, 
	param5, 
	param6
	);
	} // callseq 7
	bra.uni 	$L__BB3_8;
$L__BB3_7:
	{ // callseq 6, 0
	.param .b32 param0;
	st.param.b32 	[param0], %r5;
	.param .b32 param1;
	st.param.b32 	[param1], %r7;
	.param .b32 param2;
	st.param.b32 	[param2], %r8;
	.param .b32 param3;
	st.param.b32 	[param3], %r1;
	.param .b32 param4;
	st.param.b32 	[param4], %r9;
	.param .b32 param5;
	st.param.b32 	[param5], %r15;
	.param .b64 param6;
	st.param.b64 	[param6], %rd1;
	call.uni 
	_Z5SQd1BiiiiiiiiiPli, 
	(
	param0, 
	param1, 
	param2, 
	param3, 
	param4, 
	param5, 
	param6
	);
	} // callseq 6
$L__BB3_8:
	setp.ne.s32 	%p6, %r24, 0;
	@%p6 bra 	$L__BB3_3;
$L__BB3_9:
	ret;
$L__BB3_10:
	cvta.to.local.u64 	%rd2, %rd1;
	ld.local.u64 	%rd3, [%rd2];
	add.s64 	%rd4, %rd3, 1;
	st.local.u64 	[%rd2], %rd4;
	bra.uni 	$L__BB3_9;

}
.func _Z9SQd1BkBlBiiiiiiiiiPli(
	.param .b32 _Z9SQd1BkBlBiiiiiiiiiPli_param_0,
	.param .b32 _Z9SQd1BkBlBiiiiiiiiiPli_param_1,
	.param .b32 _Z9SQd1BkBlBiiiiiiiiiPli_param_2,
	.param .b32 _Z9SQd1BkBlBiiiiiiiiiPli_param_3,
	.param .b32 _Z9SQd1BkBlBiiiiiiiiiPli_param_4,
	.param .b32 _Z9SQd1BkBlBiiiiiiiiiPli_param_5,
	.param .b32 _Z9SQd1BkBlBiiiiiiiiiPli_param_6,
	.param .b32 _Z9SQd1BkBlBiiiiiiiiiPli_param_7,
	.param .b64 _Z9SQd1BkBlBiiiiiiiiiPli_param_8,
	.param .b32 _Z9SQd1BkBlBiiiiiiiiiPli_param_9
)
{
	.reg .pred 	%p<8>;
	.reg .b32 	%r<44>;
	.reg .b64 	%rd<2>;

	ld.param.u32 	%r16, [_Z9SQd1BkBlBiiiiiiiiiPli_param_0];
	ld.param.u32 	%r17, [_Z9SQd1BkBlBiiiiiiiiiPli_param_1];
	ld.param.u32 	%r18, [_Z9SQd1BkBlBiiiiiiiiiPli_param_2];
	ld.param.u32 	%r19, [_Z9SQd1BkBlBiiiiiiiiiPli_param_3];
	ld.param.u32 	%r42, [_Z9SQd1BkBlBiiiiiiiiiPli_param_4];
	ld.param.u32 	%r21, [_Z9SQd1BkBlBiiiiiiiiiPli_param_5];
	ld.param.u32 	%r22, [_Z9SQd1BkBlBiiiiiiiiiPli_param_6];
	ld.param.u32 	%r23, [_Z9SQd1BkBlBiiiiiiiiiPli_param_7];
	ld.param.u64 	%rd1, [_Z9SQd1BkBlBiiiiiiiiiPli_param_8];
	ld.param.u32 	%r24, [_Z9SQd1BkBlBiiiiiiiiiPli_param_9];
	setp.eq.s32 	%p1, %r19, %r22;
	@%p1 bra 	$L__BB4_6;
	setp.eq.s32 	%p2, %r42, 0;
	@%p2 bra 	$L__BB4_11;
	add.s32 	%r1, %r19, 1;
$L__BB4_3:
	neg.s32 	%r25, %r42;
	and.b32  	%r26, %r42, %r25;
	sub.s32 	%r42, %r42, %r26;
	or.b32  	%r27, %r26, %r16;
	shl.b32 	%r12, %r27, 1;
	or.b32  	%r13, %r26, %r17;
	shr.u32 	%r28, %r13, 1;
	or.b32  	%r14, %r26, %r18;
	or.b32  	%r29, %r28, %r14;
	or.b32  	%r15, %r29, %r12;
	setp.eq.s32 	%p3, %r15, -1;
	@%p3 bra 	$L__BB4_5;
	not.b32 	%r30, %r15;
	shr.s32 	%r31, %r13, 1;
	{ // callseq 8, 0
	.param .b32 param0;
	st.param.b32 	[param0], %r12;
	.param .b32 param1;
	st.param.b32 	[param1], %r31;
	.param .b32 param2;
	st.param.b32 	[param2], %r14;
	.param .b32 param3;
	st.param.b32 	[param3], %r1;
	.param .b32 param4;
	st.param.b32 	[param4], %r30;
	.param .b32 param5;
	st.param.b32 	[param5], %r21;
	.param .b32 param6;
	st.param.b32 	[param6], %r22;
	.param .b32 param7;
	st.param.b32 	[param7], %r23;
	.param .b64 param8;
	st.param.b64 	[param8], %rd1;
	.param .b32 param9;
	st.param.b32 	[param9], %r24;
	call.uni 
	_Z9SQd1BkBlBiiiiiiiiiPli, 
	(
	param0, 
	param1, 
	param2, 
	param3, 
	param4, 
	param5, 
	param6, 
	param7, 
	param8, 
	param9
	);
	} // callseq 8
$L__BB4_5:
	setp.ne.s32 	%p4, %r42, 0;
	@%p4 bra 	$L__BB4_3;
	bra.uni 	$L__BB4_11;
$L__BB4_6:
	setp.eq.s32 	%p5, %r42, 0;
	@%p5 bra 	$L__BB4_11;
	add.s32 	%r32, %r24, -3;
	mov.b32 	%r33, 1;
	shl.b32 	%r2, %r33, %r32;
	add.s32 	%r3, %r19, 2;
$L__BB4_8:
	neg.s32 	%r34, %r42;
	and.b32  	%r35, %r42, %r34;
	sub.s32 	%r42, %r42, %r35;
	or.b32  	%r36, %r35, %r16;
	shl.b32 	%r6, %r36, 2;
	or.b32  	%r37, %r35, %r17;
	shr.s32 	%r7, %r37, 2;
	or.b32  	%r8, %r35, %r18;
	or.b32  	%r38, %r8, %r2;
	or.b32  	%r39, %r38, %r7;
	or.b32  	%r9, %r39, %r6;
	setp.eq.s32 	%p6, %r9, -1;
	@%p6 bra 	$L__BB4_10;
	not.b32 	%r40, %r9;
	or.b32  	%r41, %r7, %r2;
	{ // callseq 9, 0
	.param .b32 param0;
	st.param.b32 	[param0], %r6;
	.param .b32 param1;
	st.param.b32 	[param1], %r41;
	.param .b32 param2;
	st.param.b32 	[param2], %r8;
	.param .b32 param3;
	st.param.b32 	[param3], %r3;
	.param .b32 param4;
	st.param.b32 	[param4], %r40;
	.param .b32 param5;
	st.param.b32 	[param5], %r21;
	.param .b32 param6;
	st.param.b32 	[param6], %r23;
	.param .b64 param7;
	st.param.b64 	[param7], %rd1;
	call.uni 
	_Z7SQd1BlBiiiiiiiiiPli, 
	(
	param0, 
	param1, 
	param2, 
	param3, 
	param4, 
	param5, 
	param6, 
	param7
	);
	} // callseq 9
$L__BB4_10:
	setp.eq.s32 	%p7, %r42, 0;
	@%p7 bra 	$L__BB4_11;
	bra.uni 	$L__BB4_8;
$L__BB4_11:
	ret;

}
.func _Z7SQd1BlBiiiiiiiiiPli(
	.param .b32 _Z7SQd1BlBiiiiiiiiiPli_param_0,
	.param .b32 _Z7SQd1BlBiiiiiiiiiPli_param_1,
	.param .b32 _Z7SQd1BlBiiiiiiiiiPli_param_2,
	.param .b32 _Z7SQd1BlBiiiiiiiiiPli_param_3,
	.param .b32 _Z7SQd1BlBiiiiiiiiiPli_param_4,
	.param .b32 _Z7SQd1BlBiiiiiiiiiPli_param_5,
	.param .b32 _Z7SQd1BlBiiiiiiiiiPli_param_6,
	.param .b64 _Z7SQd1BlBiiiiiiiiiPli_param_7
)
{
	.reg .pred 	%p<10>;
	.reg .b32 	%r<42>;
	.reg .b64 	%rd<2>;

	ld.param.u32 	%r16, [_Z7SQd1BlBiiiiiiiiiPli_param_0];
	ld.param.u32 	%r17, [_Z7SQd1BlBiiiiiiiiiPli_param_1];
	ld.param.u32 	%r18, [_Z7SQd1BlBiiiiiiiiiPli_param_2];
	ld.param.u32 	%r19, [_Z7SQd1BlBiiiiiiiiiPli_param_3];
	ld.param.u32 	%r40, [_Z7SQd1BlBiiiiiiiiiPli_param_4];
	ld.param.u32 	%r21, [_Z7SQd1BlBiiiiiiiiiPli_param_5];
	ld.param.u32 	%r22, [_Z7SQd1BlBiiiiiiiiiPli_param_6];
	ld.param.u64 	%rd1, [_Z7SQd1BlBiiiiiiiiiPli_param_7];
	setp.eq.s32 	%p1, %r19, %r22;
	@%p1 bra 	$L__BB5_6;
	setp.eq.s32 	%p2, %r40, 0;
	@%p2 bra 	$L__BB5_14;
	add.s32 	%r1, %r19, 1;
$L__BB5_3:
	neg.s32 	%r23, %r40;
	and.b32  	%r24, %r40, %r23;
	sub.s32 	%r40, %r40, %r24;
	or.b32  	%r25, %r24, %r16;
	shl.b32 	%r12, %r25, 1;
	or.b32  	%r13, %r24, %r17;
	shr.u32 	%r26, %r13, 1;
	or.b32  	%r14, %r24, %r18;
	or.b32  	%r27, %r26, %r14;
	or.b32  	%r15, %r27, %r12;
	setp.eq.s32 	%p3, %r15, -1;
	@%p3 bra 	$L__BB5_5;
	not.b32 	%r28, %r15;
	shr.s32 	%r29, %r13, 1;
	{ // callseq 10, 0
	.param .b32 param0;
	st.param.b32 	[param0], %r12;
	.param .b32 param1;
	st.param.b32 	[param1], %r29;
	.param .b32 param2;
	st.param.b32 	[param2], %r14;
	.param .b32 param3;
	st.param.b32 	[param3], %r1;
	.param .b32 param4;
	st.param.b32 	[param4], %r28;
	.param .b32 param5;
	st.param.b32 	[param5], %r21;
	.param .b32 param6;
	st.param.b32 	[param6], %r22;
	.param .b64 param7;
	st.param.b64 	[param7], %rd1;
	call.uni 
	_Z7SQd1BlBiiiiiiiiiPli, 
	(
	param0, 
	param1, 
	param2, 
	param3, 
	param4, 
	param5, 
	param6, 
	param7
	);
	} // callseq 10
$L__BB5_5:
	setp.ne.s32 	%p4, %r40, 0;
	@%p4 bra 	$L__BB5_3;
	bra.uni 	$L__BB5_14;
$L__BB5_6:
	setp.eq.s32 	%p5, %r40, 0;
	@%p5 bra 	$L__BB5_14;
	add.s32 	%r2, %r19, 2;
$L__BB5_8:
	neg.s32 	%r30, %r40;
	and.b32  	%r31, %r40, %r30;
	sub.s32 	%r40, %r40, %r31;
	or.b32  	%r32, %r31, %r16;
	shl.b32 	%r33, %r32, 2;
	or.b32  	%r5, %r33, 1;
	or.b32  	%r6, %r31, %r17;
	shr.s32 	%r7, %r6, 2;
	or.b32  	%r8, %r31, %r18;
	or.b32  	%r34, %r7, %r8;
	or.b32  	%r35, %r34, %r5;
	not.b32 	%r9, %r35;
	setp.eq.s32 	%p6, %r35, -1;
	@%p6 bra 	$L__BB5_13;
	setp.ge.s32 	%p7, %r2, %r21;
	@%p7 bra 	$L__BB5_12;
	shl.b32 	%r36, %r5, 1;
	shr.s32 	%r37, %r6, 3;
	or.b32  	%r38, %r37, %r36;
	or.b32  	%r39, %r38, %r8;
	setp.eq.s32 	%p8, %r39, -1;
	@%p8 bra 	$L__BB5_13;
	{ // callseq 12, 0
	.param .b32 param0;
	st.param.b32 	[param0], %r5;
	.param .b32 param1;
	st.param.b32 	[param1], %r7;
	.param .b32 param2;
	st.param.b32 	[param2], %r8;
	.param .b32 param3;
	st.param.b32 	[param3], %r2;
	.param .b32 param4;
	st.param.b32 	[param4], %r9;
	.param .b32 param5;
	st.param.b32 	[param5], %r21;
	.param .b64 param6;
	st.param.b64 	[param6], %rd1;
	call.uni 
	_Z5SQd1BiiiiiiiiiPli, 
	(
	param0, 
	param1, 
	param2, 
	param3, 
	param4, 
	param5, 
	param6
	);
	} // callseq 12
	bra.uni 	$L__BB5_13;
$L__BB5_12:
	{ // callseq 11, 0
	.param .b32 param0;
	st.param.b32 	[param0], %r5;
	.param .b32 param1;
	st.param.b32 	[param1], %r7;
	.param .b32 param2;
	st.param.b32 	[param2], %r8;
	.param .b32 param3;
	st.param.b32 	[param3], %r2;
	.param .b32 param4;
	st.param.b32 	[param4], %r9;
	.param .b32 param5;
	st.param.b32 	[param5], %r21;
	.param .b64 param6;
	st.param.b64 	[param6], %rd1;
	call.uni 
	_Z5SQd1BiiiiiiiiiPli, 
	(
	param0, 
	param1, 
	param2, 
	param3, 
	param4, 
	param5, 
	param6
	);
	} // callseq 11
$L__BB5_13:
	setp.eq.s32 	%p9, %r40, 0;
	@%p9 bra 	$L__BB5_14;
	bra.uni 	$L__BB5_8;
$L__BB5_14:
	ret;

}
.func _Z8SQd1BlkBiiiiiiiiiPli(
	.param .b32 _Z8SQd1BlkBiiiiiiiiiPli_param_0,
	.param .b32 _Z8SQd1BlkBiiiiiiiiiPli_param_1,
	.param .b32 _Z8SQd1BlkBiiiiiiiiiPli_param_2,
	.param .b32 _Z8SQd1BlkBiiiiiiiiiPli_param_3,
	.param .b32 _Z8SQd1BlkBiiiiiiiiiPli_param_4,
	.param .b32 _Z8SQd1BlkBiiiiiiiiiPli_param_5,
	.param .b32 _Z8SQd1BlkBiiiiiiiiiPli_param_6,
	.param .b64 _Z8SQd1BlkBiiiiiiiiiPli_param_7,
	.param .b32 _Z8SQd1BlkBiiiiiiiiiPli_param_8
)
{
	.reg .pred 	%p<8>;
	.reg .b32 	%r<45>;
	.reg .b64 	%rd<2>;

	ld.param.u32 	%r16, [_Z8SQd1BlkBiiiiiiiiiPli_param_0];
	ld.param.u32 	%r17, [_Z8SQd1BlkBiiiiiiiiiPli_param_1];
	ld.param.u32 	%r18, [_Z8SQd1BlkBiiiiiiiiiPli_param_2];
	ld.param.u32 	%r19, [_Z8SQd1BlkBiiiiiiiiiPli_param_3];
	ld.param.u32 	%r43, [_Z8SQd1BlkBiiiiiiiiiPli_param_4];
	ld.param.u32 	%r21, [_Z8SQd1BlkBiiiiiiiiiPli_param_5];
	ld.param.u32 	%r22, [_Z8SQd1BlkBiiiiiiiiiPli_param_6];
	ld.param.u64 	%rd1, [_Z8SQd1BlkBiiiiiiiiiPli_param_7];
	ld.param.u32 	%r23, [_Z8SQd1BlkBiiiiiiiiiPli_param_8];
	setp.eq.s32 	%p1, %r19, %r22;
	@%p1 bra 	$L__BB6_6;
	setp.eq.s32 	%p2, %r43, 0;
	@%p2 bra 	$L__BB6_11;
	add.s32 	%r1, %r19, 1;
$L__BB6_3:
	neg.s32 	%r24, %r43;
	and.b32  	%r25, %r43, %r24;
	sub.s32 	%r43, %r43, %r25;
	or.b32  	%r26, %r25, %r16;
	shl.b32 	%r12, %r26, 1;
	or.b32  	%r13, %r25, %r17;
	shr.u32 	%r27, %r13, 1;
	or.b32  	%r14, %r25, %r18;
	or.b32  	%r28, %r27, %r14;
	or.b32  	%r15, %r28, %r12;
	setp.eq.s32 	%p3, %r15, -1;
	@%p3 bra 	$L__BB6_5;
	not.b32 	%r29, %r15;
	shr.s32 	%r30, %r13, 1;
	{ // callseq 13, 0
	.param .b32 param0;
	st.param.b32 	[param0], %r12;
	.param .b32 param1;
	st.param.b32 	[param1], %r30;
	.param .b32 param2;
	st.param.b32 	[param2], %r14;
	.param .b32 param3;
	st.param.b32 	[param3], %r1;
	.param .b32 param4;
	st.param.b32 	[param4], %r29;
	.param .b32 param5;
	st.param.b32 	[param5], %r21;
	.param .b32 param6;
	st.param.b32 	[param6], %r22;
	.param .b64 param7;
	st.param.b64 	[param7], %rd1;
	.param .b32 param8;
	st.param.b32 	[param8], %r23;
	call.uni 
	_Z8SQd1BlkBiiiiiiiiiPli, 
	(
	param0, 
	param1, 
	param2, 
	param3, 
	param4, 
	param5, 
	param6, 
	param7, 
	param8
	);
	} // callseq 13
$L__BB6_5:
	setp.ne.s32 	%p4, %r43, 0;
	@%p4 bra 	$L__BB6_3;
	bra.uni 	$L__BB6_11;
$L__BB6_6:
	setp.eq.s32 	%p5, %r43, 0;
	@%p5 bra 	$L__BB6_11;
	add.s32 	%r31, %r23, -3;
	mov.b32 	%r32, 1;
	shl.b32 	%r2, %r32, %r31;
	add.s32 	%r3, %r19, 3;
$L__BB6_8:
	neg.s32 	%r33, %r43;
	and.b32  	%r34, %r43, %r33;
	sub.s32 	%r43, %r43, %r34;
	or.b32  	%r35, %r34, %r16;
	shl.b32 	%r6, %r35, 3;
	or.b32  	%r36, %r34, %r17;
	shr.s32 	%r7, %r36, 3;
	or.b32  	%r8, %r34, %r18;
	or.b32  	%r37, %r8, %r2;
	or.b32  	%r38, %r37, %r7;
	and.b32  	%r39, %r38, -3;
	or.b32  	%r9, %r39, %r6;
	setp.eq.s32 	%p6, %r9, -3;
	@%p6 bra 	$L__BB6_10;
	xor.b32  	%r40, %r9, -3;
	or.b32  	%r41, %r6, 2;
	or.b32  	%r42, %r7, %r2;
	{ // callseq 14, 0
	.param .b32 param0;
	st.param.b32 	[param0], %r41;
	.param .b32 param1;
	st.param.b32 	[param1], %r42;
	.param .b32 param2;
	st.param.b32 	[param2], %r8;
	.param .b32 param3;
	st.param.b32 	[param3], %r3;
	.param .b32 param4;
	st.param.b32 	[param4], %r40;
	.param .b32 param5;
	st.param.b32 	[param5], %r21;
	.param .b64 param6;
	st.param.b64 	[param6], %rd1;
	call.uni 
	_Z5SQd1BiiiiiiiiiPli, 
	(
	param0, 
	param1, 
	param2, 
	param3, 
	param4, 
	param5, 
	param6
	);
	} // callseq 14
$L__BB6_10:
	setp.eq.s32 	%p7, %r43, 0;
	@%p7 bra 	$L__BB6_11;
	bra.uni 	$L__BB6_8;
$L__BB6_11:
	ret;

}
.func _Z9SQd1BlBkBiiiiiiiiiPli(
	.param .b32 _Z9SQd1BlBkBiiiiiiiiiPli_param_0,
	.param .b32 _Z9SQd1BlBkBiiiiiiiiiPli_param_1,
	.param .b32 _Z9SQd1BlBkBiiiiiiiiiPli_param_2,
	.param .b32 _Z9SQd1BlBkBiiiiiiiiiPli_param_3,
	.param .b32 _Z9SQd1BlBkBiiiiiiiiiPli_param_4,
	.param .b32 _Z9SQd1BlBkBiiiiiiiiiPli_param_5,
	.param .b32 _Z9SQd1BlBkBiiiiiiiiiPli_param_6,
	.param .b32 _Z9SQd1BlBkBiiiiiiiiiPli_param_7,
	.param .b64 _Z9SQd1BlBkBiiiiiiiiiPli_param_8,
	.param .b32 _Z9SQd1BlBkBiiiiiiiiiPli_param_9
)
{
	.reg .pred 	%p<8>;
	.reg .b32 	%r<41>;
	.reg .b64 	%rd<2>;

	ld.param.u32 	%r15, [_Z9SQd1BlBkBiiiiiiiiiPli_param_0];
	ld.param.u32 	%r16, [_Z9SQd1BlBkBiiiiiiiiiPli_param_1];
	ld.param.u32 	%r17, [_Z9SQd1BlBkBiiiiiiiiiPli_param_2];
	ld.param.u32 	%r18, [_Z9SQd1BlBkBiiiiiiiiiPli_param_3];
	ld.param.u32 	%r39, [_Z9SQd1BlBkBiiiiiiiiiPli_param_4];
	ld.param.u32 	%r20, [_Z9SQd1BlBkBiiiiiiiiiPli_param_5];
	ld.param.u32 	%r21, [_Z9SQd1BlBkBiiiiiiiiiPli_param_6];
	ld.param.u32 	%r22, [_Z9SQd1BlBkBiiiiiiiiiPli_param_7];
	ld.param.u64 	%rd1, [_Z9SQd1BlBkBiiiiiiiiiPli_param_8];
	ld.param.u32 	%r23, [_Z9SQd1BlBkBiiiiiiiiiPli_param_9];
	setp.eq.s32 	%p1, %r18, %r21;
	@%p1 bra 	$L__BB7_6;
	setp.eq.s32 	%p2, %r39, 0;
	@%p2 bra 	$L__BB7_11;
	add.s32 	%r1, %r18, 1;
$L__BB7_3:
	neg.s32 	%r24, %r39;
	and.b32  	%r25, %r39, %r24;
	sub.s32 	%r39, %r39, %r25;
	or.b32  	%r26, %r25, %r15;
	shl.b32 	%r11, %r26, 1;
	or.b32  	%r12, %r25, %r16;
	shr.u32 	%r27, %r12, 1;
	or.b32  	%r13, %r25, %r17;
	or.b32  	%r28, %r27, %r13;
	or.b32  	%r14, %r28, %r11;
	setp.eq.s32 	%p3, %r14, -1;
	@%p3 bra 	$L__BB7_5;
	not.b32 	%r29, %r14;
	shr.s32 	%r30, %r12, 1;
	{ // callseq 15, 0
	.param .b32 param0;
	st.param.b32 	[param0], %r11;
	.param .b32 param1;
	st.param.b32 	[param1], %r30;
	.param .b32 param2;
	st.param.b32 	[param2], %r13;
	.param .b32 param3;
	st.param.b32 	[param3], %r1;
	.param .b32 param4;
	st.param.b32 	[param4], %r29;
	.param .b32 param5;
	st.param.b32 	[param5], %r20;
	.param .b32 param6;
	st.param.b32 	[param6], %r21;
	.param .b32 param7;
	st.param.b32 	[param7], %r22;
	.param .b64 param8;
	st.param.b64 	[param8], %rd1;
	.param .b32 param9;
	st.param.b32 	[param9], %r23;
	call.uni 
	_Z9SQd1BlBkBiiiiiiiiiPli, 
	(
	param0, 
	param1, 
	param2, 
	param3, 
	param4, 
	param5, 
	param6, 
	param7, 
	param8, 
	param9
	);
	} // callseq 15
$L__BB7_5:
	setp.ne.s32 	%p4, %r39, 0;
	@%p4 bra 	$L__BB7_3;
	bra.uni 	$L__BB7_11;
$L__BB7_6:
	setp.eq.s32 	%p5, %r39, 0;
	@%p5 bra 	$L__BB7_11;
	add.s32 	%r2, %r18, 2;
$L__BB7_8:
	neg.s32 	%r31, %r39;
	and.b32  	%r32, %r39, %r31;
	sub.s32 	%r39, %r39, %r32;
	or.b32  	%r33, %r32, %r15;
	shl.b32 	%r5, %r33, 2;
	or.b32  	%r34, %r32, %r16;
	shr.s32 	%r6, %r34, 2;
	or.b32  	%r7, %r32, %r17;
	or.b32  	%r35, %r6, %r7;
	or.b32  	%r8, %r35, %r5;
	setp.gt.u32 	%p6, %r8, -3;
	@%p6 bra 	$L__BB7_10;
	not.b32 	%r36, %r8;
	and.b32  	%r37, %r36, 2147483646;
	or.b32  	%r38, %r5, 1;
	{ // callseq 16, 0
	.param .b32 param0;
	st.param.b32 	[param0], %r38;
	.param .b32 param1;
	st.param.b32 	[param1], %r6;
	.param .b32 param2;
	st.param.b32 	[param2], %r7;
	.param .b32 param3;
	st.param.b32 	[param3], %r2;
	.param .b32 param4;
	st.param.b32 	[param4], %r37;
	.param .b32 param5;
	st.param.b32 	[param5], %r20;
	.param .b32 param6;
	st.param.b32 	[param6], %r22;
	.param .b64 param7;
	st.param.b64 	[param7], %rd1;
	.param .b32 param8;
	st.param.b32 	[param8], %r23;
	call.uni 
	_Z7SQd1BkBiiiiiiiiiPli, 
	(
	param0, 
	param1, 
	param2, 
	param3, 
	param4, 
	param5, 
	param6, 
	param7, 
	param8
	);
	} // callseq 16
$L__BB7_10:
	setp.eq.s32 	%p7, %r39, 0;
	@%p7 bra 	$L__BB7_11;
	bra.uni 	$L__BB7_8;
$L__BB7_11:
	ret;

}
.func _Z7SQd1BkBiiiiiiiiiPli(
	.param .b32 _Z7SQd1BkBiiiiiiiiiPli_param_0,
	.param .b32 _Z7SQd1BkBiiiiiiiiiPli_param_1,
	.param .b32 _Z7SQd1BkBiiiiiiiiiPli_param_2,
	.param .b32 _Z7SQd1BkBiiiiiiiiiPli_param_3,
	.param .b32 _Z7SQd1BkBiiiiiiiiiPli_param_4,
	.param .b32 _Z7SQd1BkBiiiiiiiiiPli_param_5,
	.param .b32 _Z7SQd1BkBiiiiiiiiiPli_param_6,
	.param .b64 _Z7SQd1BkBiiiiiiiiiPli_param_7,
	.param .b32 _Z7SQd1BkBiiiiiiiiiPli_param_8
)
{
	.reg .pred 	%p<8>;
	.reg .b32 	%r<43>;
	.reg .b64 	%rd<2>;

	ld.param.u32 	%r16, [_Z7SQd1BkBiiiiiiiiiPli_param_0];
	ld.param.u32 	%r17, [_Z7SQd1BkBiiiiiiiiiPli_param_1];
	ld.param.u32 	%r18, [_Z7SQd1BkBiiiiiiiiiPli_param_2];
	ld.param.u32 	%r19, [_Z7SQd1BkBiiiiiiiiiPli_param_3];
	ld.param.u32 	%r41, [_Z7SQd1BkBiiiiiiiiiPli_param_4];
	ld.param.u32 	%r21, [_Z7SQd1BkBiiiiiiiiiPli_param_5];
	ld.param.u32 	%r22, [_Z7SQd1BkBiiiiiiiiiPli_param_6];
	ld.param.u64 	%rd1, [_Z7SQd1BkBiiiiiiiiiPli_param_7];
	ld.param.u32 	%r23, [_Z7SQd1BkBiiiiiiiiiPli_param_8];
	setp.eq.s32 	%p1, %r19, %r22;
	@%p1 bra 	$L__BB8_6;
	setp.eq.s32 	%p2, %r41, 0;
	@%p2 bra 	$L__BB8_11;
	add.s32 	%r1, %r19, 1;
$L__BB8_3:
	neg.s32 	%r24, %r41;
	and.b32  	%r25, %r41, %r24;
	sub.s32 	%r41, %r41, %r25;
	or.b32  	%r26, %r25, %r16;
	shl.b32 	%r12, %r26, 1;
	or.b32  	%r13, %r25, %r17;
	shr.u32 	%r27, %r13, 1;
	or.b32  	%r14, %r25, %r18;
	or.b32  	%r28, %r27, %r14;
	or.b32  	%r15, %r28, %r12;
	setp.eq.s32 	%p3, %r15, -1;
	@%p3 bra 	$L__BB8_5;
	not.b32 	%r29, %r15;
	shr.s32 	%r30, %r13, 1;
	{ // callseq 17, 0
	.param .b32 param0;
	st.param.b32 	[param0], %r12;
	.param .b32 param1;
	st.param.b32 	[param1], %r30;
	.param .b32 param2;
	st.param.b32 	[param2], %r14;
	.param .b32 param3;
	st.param.b32 	[param3], %r1;
	.param .b32 param4;
	st.param.b32 	[param4], %r29;
	.param .b32 param5;
	st.param.b32 	[param5], %r21;
	.param .b32 param6;
	st.param.b32 	[param6], %r22;
	.param .b64 param7;
	st.param.b64 	[param7], %rd1;
	.param .b32 param8;
	st.param.b32 	[param8], %r23;
	call.uni 
	_Z7SQd1BkBiiiiiiiiiPli, 
	(
	param0, 
	param1, 
	param2, 
	param3, 
	param4, 
	param5, 
	param6, 
	param7, 
	param8
	);
	} // callseq 17
$L__BB8_5:
	setp.ne.s32 	%p4, %r41, 0;
	@%p4 bra 	$L__BB8_3;
	bra.uni 	$L__BB8_11;
$L__BB8_6:
	setp.eq.s32 	%p5, %r41, 0;
	@%p5 bra 	$L__BB8_11;
	add.s32 	%r31, %r23, -3;
	mov.b32 	%r32, 1;
	shl.b32 	%r2, %r32, %r31;
	add.s32 	%r3, %r19, 2;
$L__BB8_8:
	neg.s32 	%r33, %r41;
	and.b32  	%r34, %r41, %r33;
	sub.s32 	%r41, %r41, %r34;
	or.b32  	%r35, %r34, %r16;
	shl.b32 	%r6, %r35, 2;
	or.b32  	%r36, %r34, %r17;
	shr.s32 	%r7, %r36, 2;
	or.b32  	%r8, %r34, %r18;
	or.b32  	%r37, %r8, %r2;
	or.b32  	%r38, %r37, %r7;
	or.b32  	%r9, %r38, %r6;
	setp.eq.s32 	%p6, %r9, -1;
	@%p6 bra 	$L__BB8_10;
	not.b32 	%r39, %r9;
	or.b32  	%r40, %r7, %r2;
	{ // callseq 18, 0
	.param .b32 param0;
	st.param.b32 	[param0], %r6;
	.param .b32 param1;
	st.param.b32 	[param1], %r40;
	.param .b32 param2;
	st.param.b32 	[param2], %r8;
	.param .b32 param3;
	st.param.b32 	[param3], %r3;
	.param .b32 param4;
	st.param.b32 	[param4], %r39;
	.param .b32 param5;
	st.param.b32 	[param5], %r21;
	.param .b64 param6;
	st.param.b64 	[param6], %rd1;
	call.uni 
	_Z5SQd1BiiiiiiiiiPli, 
	(
	param0, 
	param1, 
	param2, 
	param3, 
	param4, 
	param5, 
	param6
	);
	} // callseq 18
$L__BB8_10:
	setp.eq.s32 	%p7, %r41, 0;
	@%p7 bra 	$L__BB8_11;
	bra.uni 	$L__BB8_8;
$L__BB8_11:
	ret;

}
.func _Z8SQd2BlkBiiiiiiiiiPli(
	.param .b32 _Z8SQd2BlkBiiiiiiiiiPli_param_0,
	.param .b32 _Z8SQd2BlkBiiiiiiiiiPli_param_1,
	.param .b32 _Z8SQd2BlkBiiiiiiiiiPli_param_2,
	.param .b32 _Z8SQd2BlkBiiiiiiiiiPli_param_3,
	.param .b32 _Z8SQd2BlkBiiiiiiiiiPli_param_4,
	.param .b32 _Z8SQd2BlkBiiiiiiiiiPli_param_5,
	.param .b32 _Z8SQd2BlkBiiiiiiiiiPli_param_6,
	.param .b64 _Z8SQd2BlkBiiiiiiiiiPli_param_7,
	.param .b32 _Z8SQd2BlkBiiiiiiiiiPli_param_8
)
{
	.reg .pred 	%p<8>;
	.reg .b32 	%r<45>;
	.reg .b64 	%rd<2>;

	ld.param.u32 	%r16, [_Z8SQd2BlkBiiiiiiiiiPli_param_0];
	ld.param.u32 	%r17, [_Z8SQd2BlkBiiiiiiiiiPli_param_1];
	ld.param.u32 	%r18, [_Z8SQd2BlkBiiiiiiiiiPli_param_2];
	ld.param.u32 	%r19, [_Z8SQd2BlkBiiiiiiiiiPli_param_3];
	ld.param.u32 	%r43, [_Z8SQd2BlkBiiiiiiiiiPli_param_4];
	ld.param.u32 	%r21, [_Z8SQd2BlkBiiiiiiiiiPli_param_5];
	ld.param.u32 	%r22, [_Z8SQd2BlkBiiiiiiiiiPli_param_6];
	ld.param.u64 	%rd1, [_Z8SQd2BlkBiiiiiiiiiPli_param_7];
	ld.param.u32 	%r23, [_Z8SQd2BlkBiiiiiiiiiPli_param_8];
	setp.eq.s32 	%p1, %r19, %r22;
	@%p1 bra 	$L__BB9_6;
	setp.eq.s32 	%p2, %r43, 0;
	@%p2 bra 	$L__BB9_11;
	add.s32 	%r1, %r19, 1;
$L__BB9_3:
	neg.s32 	%r24, %r43;
	and.b32  	%r25, %r43, %r24;
	sub.s32 	%r43, %r43, %r25;
	or.b32  	%r26, %r25, %r16;
	shl.b32 	%r12, %r26, 1;
	or.b32  	%r13, %r25, %r17;
	shr.u32 	%r27, %r13, 1;
	or.b32  	%r14, %r25, %r18;
	or.b32  	%r28, %r27, %r14;
	or.b32  	%r15, %r28, %r12;
	setp.eq.s32 	%p3, %r15, -1;
	@%p3 bra 	$L__BB9_5;
	not.b32 	%r29, %r15;
	shr.s32 	%r30, %r13, 1;
	{ // callseq 19, 0
	.param .b32 param0;
	st.param.b32 	[param0], %r12;
	.param .b32 param1;
	st.param.b32 	[param1], %r30;
	.param .b32 param2;
	st.param.b32 	[param2], %r14;
	.param .b32 param3;
	st.param.b32 	[param3], %r1;
	.param .b32 param4;
	st.param.b32 	[param4], %r29;
	.param .b32 param5;
	st.param.b32 	[param5], %r21;
	.param .b32 param6;
	st.param.b32 	[param6], %r22;
	.param .b64 param7;
	st.param.b64 	[param7], %rd1;
	.param .b32 param8;
	st.param.b32 	[param8], %r23;
	call.uni 
	_Z8SQd2BlkBiiiiiiiiiPli, 
	(
	param0, 
	param1, 
	param2, 
	param3, 
	param4, 
	param5, 
	param6, 
	param7, 
	param8
	);
	} // callseq 19
$L__BB9_5:
	setp.ne.s32 	%p4, %r43, 0;
	@%p4 bra 	$L__BB9_3;
	bra.uni 	$L__BB9_11;
$L__BB9_6:
	setp.eq.s32 	%p5, %r43, 0;
	@%p5 bra 	$L__BB9_11;
	add.s32 	%r31, %r23, -3;
	mov.b32 	%r32, 1;
	shl.b32 	%r2, %r32, %r31;
	add.s32 	%r3, %r19, 3;
$L__BB9_8:
	neg.s32 	%r33, %r43;
	and.b32  	%r34, %r43, %r33;
	sub.s32 	%r43, %r43, %r34;
	or.b32  	%r35, %r34, %r16;
	shl.b32 	%r6, %r35, 3;
	or.b32  	%r36, %r34, %r17;
	shr.s32 	%r7, %r36, 3;
	or.b32  	%r8, %r34, %r18;
	or.b32  	%r37, %r8, %r2;
	or.b32  	%r38, %r37, %r7;
	and.b32  	%r39, %r38, -3;
	or.b32  	%r9, %r39, %r6;
	setp.eq.s32 	%p6, %r9, -3;
	@%p6 bra 	$L__BB9_10;
	xor.b32  	%r40, %r9, -3;
	or.b32  	%r41, %r6, 2;
	or.b32  	%r42, %r7, %r2;
	{ // callseq 20, 0
	.param .b32 param0;
	st.param.b32 	[param0], %r41;
	.param .b32 param1;
	st.param.b32 	[param1], %r42;
	.param .b32 param2;
	st.param.b32 	[param2], %r8;
	.param .b32 param3;
	st.param.b32 	[param3], %r3;
	.param .b32 param4;
	st.param.b32 	[param4], %r40;
	.param .b32 param5;
	st.param.b32 	[param5], %r21;
	.param .b64 param6;
	st.param.b64 	[param6], %rd1;
	call.uni 
	_Z5SQd2BiiiiiiiiiPli, 
	(
	param0, 
	param1, 
	param2, 
	param3, 
	param4, 
	param5, 
	param6
	);
	} // callseq 20
$L__BB9_10:
	setp.eq.s32 	%p7, %r43, 0;
	@%p7 bra 	$L__BB9_11;
	bra.uni 	$L__BB9_8;
$L__BB9_11:
	ret;

}
.func _Z5SQd2BiiiiiiiiiPli(
	.param .b32 _Z5SQd2BiiiiiiiiiPli_param_0,
	.param .b32 _Z5SQd2BiiiiiiiiiPli_param_1,
	.param .b32 _Z5SQd2BiiiiiiiiiPli_param_2,
	.param .b32 _Z5SQd2BiiiiiiiiiPli_param_3,
	.param .b32 _Z5SQd2BiiiiiiiiiPli_param_4,
	.param .b32 _Z5SQd2BiiiiiiiiiPli_param_5,
	.param .b64 _Z5SQd2BiiiiiiiiiPli_param_6
)
{
	.reg .pred 	%p<8>;
	.reg .b32 	%r<26>;
	.reg .b64 	%rd<5>;

	ld.param.u32 	%r11, [_Z5SQd2BiiiiiiiiiPli_param_0];
	ld.param.u32 	%r12, [_Z5SQd2BiiiiiiiiiPli_param_1];
	ld.param.u32 	%r13, [_Z5SQd2BiiiiiiiiiPli_param_2];
	ld.param.u32 	%r14, [_Z5SQd2BiiiiiiiiiPli_param_3];
	ld.param.u32 	%r25, [_Z5SQd2BiiiiiiiiiPli_param_4];
	ld.param.u32 	%r16, [_Z5SQd2BiiiiiiiiiPli_param_5];
	ld.param.u64 	%rd1, [_Z5SQd2BiiiiiiiiiPli_param_6];
	setp.eq.s32 	%p1, %r14, %r16;
	@%p1 bra 	$L__BB10_7;
	setp.eq.s32 	%p2, %r25, 0;
	@%p2 bra 	$L__BB10_11;
	add.s32 	%r1, %r16, -1;
	add.s32 	%r2, %r14, 1;
$L__BB10_3:
	neg.s32 	%r17, %r25;
	and.b32  	%r18, %r25, %r17;
	sub.s32 	%r25, %r25, %r18;
	or.b32  	%r5, %r18, %r11;
	shl.b32 	%r6, %r5, 1;
	or.b32  	%r7, %r18, %r12;
	shr.s32 	%r8, %r7, 1;
	or.b32  	%r9, %r18, %r13;
	or.b32  	%r19, %r8, %r9;
	or.b32  	%r20, %r19, %r6;
	not.b32 	%r10, %r20;
	setp.eq.s32 	%p3, %r20, -1;
	@%p3 bra 	$L__BB10_10;
	setp.ge.s32 	%p4, %r14, %r1;
	@%p4 bra 	$L__BB10_9;
	shl.b32 	%r21, %r5, 2;
	shr.s32 	%r22, %r7, 2;
	or.b32  	%r23, %r22, %r21;
	or.b32  	%r24, %r23, %r9;
	setp.eq.s32 	%p5, %r24, -1;
	@%p5 bra 	$L__BB10_10;
	{ // callseq 22, 0
	.param .b32 param0;
	st.param.b32 	[param0], %r6;
	.param .b32 param1;
	st.param.b32 	[param1], %r8;
	.param .b32 param2;
	st.param.b32 	[param2], %r9;
	.param .b32 param3;
	st.param.b32 	[param3], %r2;
	.param .b32 param4;
	st.param.b32 	[param4], %r10;
	.param .b32 param5;
	st.param.b32 	[param5], %r16;
	.param .b64 param6;
	st.param.b64 	[param6], %rd1;
	call.uni 
	_Z5SQd2BiiiiiiiiiPli, 
	(
	param0, 
	param1, 
	param2, 
	param3, 
	param4, 
	param5, 
	param6
	);
	} // callseq 22
	bra.uni 	$L__BB10_10;
$L__BB10_7:
	setp.lt.u32 	%p7, %r25, 2;
	@%p7 bra 	$L__BB10_11;
	cvta.to.local.u64 	%rd2, %rd1;
	ld.local.u64 	%rd3, [%rd2];
	add.s64 	%rd4, %rd3, 1;
	st.local.u64 	[%rd2], %rd4;
	bra.uni 	$L__BB10_11;
$L__BB10_9:
	{ // callseq 21, 0
	.param .b32 param0;
	st.param.b32 	[param0], %r6;
	.param .b32 param1;
	st.param.b32 	[param1], %r8;
	.param .b32 param2;
	st.param.b32 	[param2], %r9;
	.param .b32 param3;
	st.param.b32 	[param3], %r2;
	.param .b32 param4;
	st.param.b32 	[param4], %r10;
	.param .b32 param5;
	st.param.b32 	[param5], %r16;
	.param .b64 param6;
	st.param.b64 	[param6], %rd1;
	call.uni 
	_Z5SQd2BiiiiiiiiiPli, 
	(
	param0, 
	param1, 
	param2, 
	param3, 
	param4, 
	param5, 
	param6
	);
	} // callseq 21
$L__BB10_10:
	setp.ne.s32 	%p6, %r25, 0;
	@%p6 bra 	$L__BB10_3;
$L__BB10_11:
	ret;

}
.func _Z8SQd2BklBiiiiiiiiiPli(
	.param .b32 _Z8SQd2BklBiiiiiiiiiPli_param_0,
	.param .b32 _Z8SQd2BklBiiiiiiiiiPli_param_1,
	.param .b32 _Z8SQd2BklBiiiiiiiiiPli_param_2,
	.param .b32 _Z8SQd2BklBiiiiiiiiiPli_param_3,
	.param .b32 _Z8SQd2BklBiiiiiiiiiPli_param_4,
	.param .b32 _Z8SQd2BklBiiiiiiiiiPli_param_5,
	.param .b32 _Z8SQd2BklBiiiiiiiiiPli_param_6,
	.param .b64 _Z8SQd2BklBiiiiiiiiiPli_param_7,
	.param .b32 _Z8SQd2BklBiiiiiiiiiPli_param_8
)
{
	.reg .pred 	%p<8>;
	.reg .b32 	%r<45>;
	.reg .b64 	%rd<2>;

	ld.param.u32 	%r16, [_Z8SQd2BklBiiiiiiiiiPli_param_0];
	ld.param.u32 	%r17, [_Z8SQd2BklBiiiiiiiiiPli_param_1];
	ld.param.u32 	%r18, [_Z8SQd2BklBiiiiiiiiiPli_param_2];
	ld.param.u32 	%r19, [_Z8SQd2BklBiiiiiiiiiPli_param_3];
	ld.param.u32 	%r43, [_Z8SQd2BklBiiiiiiiiiPli_param_4];
	ld.param.u32 	%r21, [_Z8SQd2BklBiiiiiiiiiPli_param_5];
	ld.param.u32 	%r22, [_Z8SQd2BklBiiiiiiiiiPli_param_6];
	ld.param.u64 	%rd1, [_Z8SQd2BklBiiiiiiiiiPli_param_7];
	ld.param.u32 	%r23, [_Z8SQd2BklBiiiiiiiiiPli_param_8];
	setp.eq.s32 	%p1, %r19, %r22;
	@%p1 bra 	$L__BB11_6;
	setp.eq.s32 	%p2, %r43, 0;
	@%p2 bra 	$L__BB11_11;
	add.s32 	%r1, %r19, 1;
$L__BB11_3:
	neg.s32 	%r24, %r43;
	and.b32  	%r25, %r43, %r24;
	sub.s32 	%r43, %r43, %r25;
	or.b32  	%r26, %r25, %r16;
	shl.b32 	%r12, %r26, 1;
	or.b32  	%r13, %r25, %r17;
	shr.u32 	%r27, %r13, 1;
	or.b32  	%r14, %r25, %r18;
	or.b32  	%r28, %r27, %r14;
	or.b32  	%r15, %r28, %r12;
	setp.eq.s32 	%p3, %r15, -1;
	@%p3 bra 	$L__BB11_5;
	not.b32 	%r29, %r15;
	shr.s32 	%r30, %r13, 1;
	{ // callseq 23, 0
	.param .b32 param0;
	st.param.b32 	[param0], %r12;
	.param .b32 param1;
	st.param.b32 	[param1], %r30;
	.param .b32 param2;
	st.param.b32 	[param2], %r14;
	.param .b32 param3;
	st.param.b32 	[param3], %r1;
	.param .b32 param4;
	st.param.b32 	[param4], %r29;
	.param .b32 param5;
	st.param.b32 	[param5], %r21;
	.param .b32 param6;
	st.param.b32 	[param6], %r22;
	.param .b64 param7;
	st.param.b64 	[param7], %rd1;
	.param .b32 param8;
	st.param.b32 	[param8], %r23;
	call.uni 
	_Z8SQd2BklBiiiiiiiiiPli, 
	(
	param0, 
	param1, 
	param2, 
	param3, 
	param4, 
	param5, 
	param6, 
	param7, 
	param8
	);
	} // callseq 23
$L__BB11_5:
	setp.ne.s32 	%p4, %r43, 0;
	@%p4 bra 	$L__BB11_3;
	bra.uni 	$L__BB11_11;
$L__BB11_6:
	setp.eq.s32 	%p5, %r43, 0;
	@%p5 bra 	$L__BB11_11;
	add.s32 	%r31, %r23, -4;
	mov.b32 	%r32, 1;
	shl.b32 	%r2, %r32, %r31;
	add.s32 	%r3, %r19, 3;
$L__BB11_8:
	neg.s32 	%r33, %r43;
	and.b32  	%r34, %r43, %r33;
	sub.s32 	%r43, %r43, %r34;
	or.b32  	%r35, %r34, %r16;
	shl.b32 	%r6, %r35, 3;
	or.b32  	%r36, %r34, %r17;
	shr.s32 	%r7, %r36, 3;
	or.b32  	%r8, %r34, %r18;
	or.b32  	%r37, %r8, %r2;
	or.b32  	%r38, %r37, %r7;
	or.b32  	%r9, %r38, %r6;
	setp.gt.u32 	%p6, %r9, -3;
	@%p6 bra 	$L__BB11_10;
	not.b32 	%r39, %r9;
	and.b32  	%r40, %r39, 2147483646;
	or.b32  	%r41, %r6, 1;
	or.b32  	%r42, %r7, %r2;
	{ // callseq 24, 0
	.param .b32 param0;
	st.param.b32 	[param0], %r41;
	.param .b32 param1;
	st.param.b32 	[param1], %r42;
	.param .b32 param2;
	st.param.b32 	[param2], %r8;
	.param .b32 param3;
	st.param.b32 	[param3], %r3;
	.param .b32 param4;
	st.param.b32 	[param4], %r40;
	.param .b32 param5;
	st.param.b32 	[param5], %r21;
	.param .b64 param6;
	st.param.b64 	[param6], %rd1;
	call.uni 
	_Z5SQd2BiiiiiiiiiPli, 
	(
	param0, 
	param1, 
	param2, 
	param3, 
	param4, 
	param5, 
	param6
	);
	} // callseq 24
$L__BB11_10:
	setp.eq.s32 	%p7, %r43, 0;
	@%p7 bra 	$L__BB11_11;
	bra.uni 	$L__BB11_8;
$L__BB11_11:
	ret;

}
.func _Z7SQd2BkBiiiiiiiiiPli(
	.param .b32 _Z7SQd2BkBiiiiiiiiiPli_param_0,
	.param .b32 _Z7SQd2BkBiiiiiiiiiPli_param_1,
	.param .b32 _Z7SQd2BkBiiiiiiiiiPli_param_2,
	.param .b32 _Z7SQd2BkBiiiiiiiiiPli_param_3,
	.param .b32 _Z7SQd2BkBiiiiiiiiiPli_param_4,
	.param .b32 _Z7SQd2BkBiiiiiiiiiPli_param_5,
	.param .b32 _Z7SQd2BkBiiiiiiiiiPli_param_6,
	.param .b64 _Z7SQd2BkBiiiiiiiiiPli_param_7,
	.param .b32 _Z7SQd2BkBiiiiiiiiiPli_param_8
)
{
	.reg .pred 	%p<8>;
	.reg .b32 	%r<43>;
	.reg .b64 	%rd<2>;

	ld.param.u32 	%r16, [_Z7SQd2BkBiiiiiiiiiPli_param_0];
	ld.param.u32 	%r17, [_Z7SQd2BkBiiiiiiiiiPli_param_1];
	ld.param.u32 	%r18, [_Z7SQd2BkBiiiiiiiiiPli_param_2];
	ld.param.u32 	%r19, [_Z7SQd2BkBiiiiiiiiiPli_param_3];
	ld.param.u32 	%r41, [_Z7SQd2BkBiiiiiiiiiPli_param_4];
	ld.param.u32 	%r21, [_Z7SQd2BkBiiiiiiiiiPli_param_5];
	ld.param.u32 	%r22, [_Z7SQd2BkBiiiiiiiiiPli_param_6];
	ld.param.u64 	%rd1, [_Z7SQd2BkBiiiiiiiiiPli_param_7];
	ld.param.u32 	%r23, [_Z7SQd2BkBiiiiiiiiiPli_param_8];
	setp.eq.s32 	%p1, %r19, %r22;
	@%p1 bra 	$L__BB12_6;
	setp.eq.s32 	%p2, %r41, 0;
	@%p2 bra 	$L__BB12_11;
	add.s32 	%r1, %r19, 1;
$L__BB12_3:
	neg.s32 	%r24, %r41;
	and.b32  	%r25, %r41, %r24;
	sub.s32 	%r41, %r41, %r25;
	or.b32  	%r26, %r25, %r16;
	shl.b32 	%r12, %r26, 1;
	or.b32  	%r13, %r25, %r17;
	shr.u32 	%r27, %r13, 1;
	or.b32  	%r14, %r25, %r18;
	or.b32  	%r28, %r27, %r14;
	or.b32  	%r15, %r28, %r12;
	setp.eq.s32 	%p3, %r15, -1;
	@%p3 bra 	$L__BB12_5;
	not.b32 	%r29, %r15;
	shr.s32 	%r30, %r13, 1;
	{ // callseq 25, 0
	.param .b32 param0;
	st.param.b32 	[param0], %r12;
	.param .b32 param1;
	st.param.b32 	[param1], %r30;
	.param .b32 param2;
	st.param.b32 	[param2], %r14;
	.param .b32 param3;
	st.param.b32 	[param3], %r1;
	.param .b32 param4;
	st.param.b32 	[param4], %r29;
	.param .b32 param5;
	st.param.b32 	[param5], %r21;
	.param .b32 param6;
	st.param.b32 	[param6], %r22;
	.param .b64 param7;
	st.param.b64 	[param7], %rd1;
	.param .b32 param8;
	st.param.b32 	[param8], %r23;
	call.uni 
	_Z7SQd2BkBiiiiiiiiiPli, 
	(
	param0, 
	param1, 
	param2, 
	param3, 
	param4, 
	param5, 
	param6, 
	param7, 
	param8
	);
	} // callseq 25
$L__BB12_5:
	setp.ne.s32 	%p4, %r41, 0;
	@%p4 bra 	$L__BB12_3;
	bra.uni 	$L__BB12_11;
$L__BB12_6:
	setp.eq.s32 	%p5, %r41, 0;
	@%p5 bra 	$L__BB12_11;
	add.s32 	%r31, %r23, -3;
	mov.b32 	%r32, 1;
	shl.b32 	%r2, %r32, %r31;
	add.s32 	%r3, %r19, 2;
$L__BB12_8:
	neg.s32 	%r33, %r41;
	and.b32  	%r34, %r41, %r33;
	sub.s32 	%r41, %r41, %r34;
	or.b32  	%r35, %r34, %r16;
	shl.b32 	%r6, %r35, 2;
	or.b32  	%r36, %r34, %r17;
	shr.s32 	%r7, %r36, 2;
	or.b32  	%r8, %r34, %r18;
	or.b32  	%r37, %r8, %r2;
	or.b32  	%r38, %r37, %r7;
	or.b32  	%r9, %r38, %r6;
	setp.eq.s32 	%p6, %r9, -1;
	@%p6 bra 	$L__BB12_10;
	not.b32 	%r39, %r9;
	or.b32  	%r40, %r7, %r2;
	{ // callseq 26, 0
	.param .b32 param0;
	st.param.b32 	[param0], %r6;
	.param .b32 param1;
	st.param.b32 	[param1], %r40;
	.param .b32 param2;
	st.param.b32 	[param2], %r8;
	.param .b32 param3;
	st.param.b32 	[param3], %r3;
	.param .b32 param4;
	st.param.b32 	[param4], %r39;
	.param .b32 param5;
	st.param.b32 	[param5], %r21;
	.param .b64 param6;
	st.param.b64 	[param6], %rd1;
	call.uni 
	_Z5SQd2BiiiiiiiiiPli, 
	(
	param0, 
	param1, 
	param2, 
	param3, 
	param4, 
	param5, 
	param6
	);
	} // callseq 26
$L__BB12_10:
	setp.eq.s32 	%p7, %r41, 0;
	@%p7 bra 	$L__BB12_11;
	bra.uni 	$L__BB12_8;
$L__BB12_11:
	ret;

}
.func _Z9SQd2BlBkBiiiiiiiiiPli(
	.param .b32 _Z9SQd2BlBkBiiiiiiiiiPli_param_0,
	.param .b32 _Z9SQd2BlBkBiiiiiiiiiPli_param_1,
	.param .b32 _Z9SQd2BlBkBiiiiiiiiiPli_param_2,
	.param .b32 _Z9SQd2BlBkBiiiiiiiiiPli_param_3,
	.param .b32 _Z9SQd2BlBkBiiiiiiiiiPli_param_4,
	.param .b32 _Z9SQd2BlBkBiiiiiiiiiPli_param_5,
	.param .b32 _Z9SQd2BlBkBiiiiiiiiiPli_param_6,
	.param .b32 _Z9SQd2BlBkBiiiiiiiiiPli_param_7,
	.param .b64 _Z9SQd2BlBkBiiiiiiiiiPli_param_8,
	.param .b32 _Z9SQd2BlBkBiiiiiiiiiPli_param_9
)
{
	.reg .pred 	%p<8>;
	.reg .b32 	%r<41>;
	.reg .b64 	%rd<2>;

	ld.param.u32 	%r15, [_Z9SQd2BlBkBiiiiiiiiiPli_param_0];
	ld.param.u32 	%r16, [_Z9SQd2BlBkBiiiiiiiiiPli_param_1];
	ld.param.u32 	%r17, [_Z9SQd2BlBkBiiiiiiiiiPli_param_2];
	ld.param.u32 	%r18, [_Z9SQd2BlBkBiiiiiiiiiPli_param_3];
	ld.param.u32 	%r39, [_Z9SQd2BlBkBiiiiiiiiiPli_param_4];
	ld.param.u32 	%r20, [_Z9SQd2BlBkBiiiiiiiiiPli_param_5];
	ld.param.u32 	%r21, [_Z9SQd2BlBkBiiiiiiiiiPli_param_6];
	ld.param.u32 	%r22, [_Z9SQd2BlBkBiiiiiiiiiPli_param_7];
	ld.param.u64 	%rd1, [_Z9SQd2BlBkBiiiiiiiiiPli_param_8];
	ld.param.u32 	%r23, [_Z9SQd2BlBkBiiiiiiiiiPli_param_9];
	setp.eq.s32 	%p1, %r18, %r21;
	@%p1 bra 	$L__BB13_6;
	setp.eq.s32 	%p2, %r39, 0;
	@%p2 bra 	$L__BB13_11;
	add.s32 	%r1, %r18, 1;
$L__BB13_3:
	neg.s32 	%r24, %r39;
	and.b32  	%r25, %r39, %r24;
	sub.s32 	%r39, %r39, %r25;
	or.b32  	%r26, %r25, %r15;
	shl.b32 	%r11, %r26, 1;
	or.b32  	%r12, %r25, %r16;
	shr.u32 	%r27, %r12, 1;
	or.b32  	%r13, %r25, %r17;
	or.b32  	%r28, %r27, %r13;
	or.b32  	%r14, %r28, %r11;
	setp.eq.s32 	%p3, %r14, -1;
	@%p3 bra 	$L__BB13_5;
	not.b32 	%r29, %r14;
	shr.s32 	%r30, %r12, 1;
	{ // callseq 27, 0
	.param .b32 param0;
	st.param.b32 	[param0], %r11;
	.param .b32 param1;
	st.param.b32 	[param1], %r30;
	.param .b32 param2;
	st.param.b32 	[param2], %r13;
	.param .b32 param3;
	st.param.b32 	[param3], %r1;
	.param .b32 param4;
	st.param.b32 	[param4], %r29;
	.param .b32 param5;
	st.param.b32 	[param5], %r20;
	.param .b32 param6;
	st.param.b32 	[param6], %r21;
	.param .b32 param7;
	st.param.b32 	[param7], %r22;
	.param .b64 param8;
	st.param.b64 	[param8], %rd1;
	.param .b32 param9;
	st.param.b32 	[param9], %r23;
	call.uni 
	_Z9SQd2BlBkBiiiiiiiiiPli, 
	(
	param0, 
	param1, 
	param2, 
	param3, 
	param4, 
	param5, 
	param6, 
	param7, 
	param8, 
	param9
	);
	} // callseq 27
$L__BB13_5:
	setp.ne.s32 	%p4, %r39, 0;
	@%p4 bra 	$L__BB13_3;
	bra.uni 	$L__BB13_11;
$L__BB13_6:
	setp.eq.s32 	%p5, %r39, 0;
	@%p5 bra 	$L__BB13_11;
	add.s32 	%r2, %r18, 2;
$L__BB13_8:
	neg.s32 	%r31, %r39;
	and.b32  	%r32, %r39, %r31;
	sub.s32 	%r39, %r39, %r32;
	or.b32  	%r33, %r32, %r15;
	shl.b32 	%r5, %r33, 2;
	or.b32  	%r34, %r32, %r16;
	shr.s32 	%r6, %r34, 2;
	or.b32  	%r7, %r32, %r17;
	or.b32  	%r35, %r6, %r7;
	or.b32  	%r8, %r35, %r5;
	setp.gt.u32 	%p6, %r8, -3;
	@%p6 bra 	$L__BB13_10;
	not.b32 	%r36, %r8;
	and.b32  	%r37, %r36, 2147483646;
	or.b32  	%r38, %r5, 1;
	{ // callseq 28, 0
	.param .b32 param0;
	st.param.b32 	[param0], %r38;
	.param .b32 param1;
	st.param.b32 	[param1], %r6;
	.param .b32 param2;
	st.param.b32 	[param2], %r7;
	.param .b32 param3;
	st.param.b32 	[param3], %r2;
	.param .b32 param4;
	st.param.b32 	[param4], %r37;
	.param .b32 param5;
	st.param.b32 	[param5], %r20;
	.param .b32 param6;
	st.param.b32 	[param6], %r22;
	.param .b64 param7;
	st.param.b64 	[param7], %rd1;
	.param .b32 param8;
	st.param.b32 	[param8], %r23;
	call.uni 
	_Z7SQd2BkBiiiiiiiiiPli, 
	(
	param0, 
	param1, 
	param2, 
	param3, 
	param4, 
	param5, 
	param6, 
	param7, 
	param8
	);
	} // callseq 28
$L__BB13_10:
	setp.eq.s32 	%p7, %r39, 0;
	@%p7 bra 	$L__BB13_11;
	bra.uni 	$L__BB13_8;
$L__BB13_11:
	ret;

}
.func _Z7SQd2BlBiiiiiiiiiPli(
	.param .b32 _Z7SQd2BlBiiiiiiiiiPli_param_0,
	.param .b32 _Z7SQd2BlBiiiiiiiiiPli_param_1,
	.param .b32 _Z7SQd2BlBiiiiiiiiiPli_param_2,
	.param .b32 _Z7SQd2BlBiiiiiiiiiPli_param_3,
	.param .b32 _Z7SQd2BlBiiiiiiiiiPli_param_4,
	.param .b32 _Z7SQd2BlBiiiiiiiiiPli_param_5,
	.param .b32 _Z7SQd2BlBiiiiiiiiiPli_param_6,
	.param .b64 _Z7SQd2BlBiiiiiiiiiPli_param_7
)
{
	.reg .pred 	%p<8>;
	.reg .b32 	%r<39>;
	.reg .b64 	%rd<2>;

	ld.param.u32 	%r15, [_Z7SQd2BlBiiiiiiiiiPli_param_0];
	ld.param.u32 	%r16, [_Z7SQd2BlBiiiiiiiiiPli_param_1];
	ld.param.u32 	%r17, [_Z7SQd2BlBiiiiiiiiiPli_param_2];
	ld.param.u32 	%r18, [_Z7SQd2BlBiiiiiiiiiPli_param_3];
	ld.param.u32 	%r37, [_Z7SQd2BlBiiiiiiiiiPli_param_4];
	ld.param.u32 	%r20, [_Z7SQd2BlBiiiiiiiiiPli_param_5];
	ld.param.u32 	%r21, [_Z7SQd2BlBiiiiiiiiiPli_param_6];
	ld.param.u64 	%rd1, [_Z7SQd2BlBiiiiiiiiiPli_param_7];
	setp.eq.s32 	%p1, %r18, %r21;
	@%p1 bra 	$L__BB14_6;
	setp.eq.s32 	%p2, %r37, 0;
	@%p2 bra 	$L__BB14_11;
	add.s32 	%r1, %r18, 1;
$L__BB14_3:
	neg.s32 	%r22, %r37;
	and.b32  	%r23, %r37, %r22;
	sub.s32 	%r37, %r37, %r23;
	or.b32  	%r24, %r23, %r15;
	shl.b32 	%r11, %r24, 1;
	or.b32  	%r12, %r23, %r16;
	shr.u32 	%r25, %r12, 1;
	or.b32  	%r13, %r23, %r17;
	or.b32  	%r26, %r25, %r13;
	or.b32  	%r14, %r26, %r11;
	setp.eq.s32 	%p3, %r14, -1;
	@%p3 bra 	$L__BB14_5;
	not.b32 	%r27, %r14;
	shr.s32 	%r28, %r12, 1;
	{ // callseq 29, 0
	.param .b32 param0;
	st.param.b32 	[param0], %r11;
	.param .b32 param1;
	st.param.b32 	[param1], %r28;
	.param .b32 param2;
	st.param.b32 	[param2], %r13;
	.param .b32 param3;
	st.param.b32 	[param3], %r1;
	.param .b32 param4;
	st.param.b32 	[param4], %r27;
	.param .b32 param5;
	st.param.b32 	[param5], %r20;
	.param .b32 param6;
	st.param.b32 	[param6], %r21;
	.param .b64 param7;
	st.param.b64 	[param7], %rd1;
	call.uni 
	_Z7SQd2BlBiiiiiiiiiPli, 
	(
	param0, 
	param1, 
	param2, 
	param3, 
	param4, 
	param5, 
	param6, 
	param7
	);
	} // callseq 29
$L__BB14_5:
	setp.ne.s32 	%p4, %r37, 0;
	@%p4 bra 	$L__BB14_3;
	bra.uni 	$L__BB14_11;
$L__BB14_6:
	setp.eq.s32 	%p5, %r37, 0;
	@%p5 bra 	$L__BB14_11;
	add.s32 	%r2, %r18, 2;
$L__BB14_8:
	neg.s32 	%r29, %r37;
	and.b32  	%r30, %r37, %r29;
	sub.s32 	%r37, %r37, %r30;
	or.b32  	%r31, %r30, %r15;
	shl.b32 	%r5, %r31, 2;
	or.b32  	%r32, %r30, %r16;
	shr.s32 	%r6, %r32, 2;
	or.b32  	%r7, %r30, %r17;
	or.b32  	%r33, %r6, %r7;
	or.b32  	%r8, %r33, %r5;
	setp.gt.u32 	%p6, %r8, -3;
	@%p6 bra 	$L__BB14_10;
	not.b32 	%r34, %r8;
	and.b32  	%r35, %r34, 2147483646;
	or.b32  	%r36, %r5, 1;
	{ // callseq 30, 0
	.param .b32 param0;
	st.param.b32 	[param0], %r36;
	.param .b32 param1;
	st.param.b32 	[param1], %r6;
	.param .b32 param2;
	st.param.b32 	[param2], %r7;
	.param .b32 param3;
	st.param.b32 	[param3], %r2;
	.param .b32 param4;
	st.param.b32 	[param4], %r35;
	.param .b32 param5;
	st.param.b32 	[param5], %r20;
	.param .b64 param6;
	st.param.b64 	[param6], %rd1;
	call.uni 
	_Z5SQd2BiiiiiiiiiPli, 
	(
	param0, 
	param1, 
	param2, 
	param3, 
	param4, 
	param5, 
	param6
	);
	} // callseq 30
$L__BB14_10:
	setp.eq.s32 	%p7, %r37, 0;
	@%p7 bra 	$L__BB14_11;
	bra.uni 	$L__BB14_8;
$L__BB14_11:
	ret;

}
.func _Z9SQd2BkBlBiiiiiiiiiPli(
	.param .b32 _Z9SQd2BkBlBiiiiiiiiiPli_param_0,
	.param .b32 _Z9SQd2BkBlBiiiiiiiiiPli_param_1,
	.param .b32 _Z9SQd2BkBlBiiiiiiiiiPli_param_2,
	.param .b32 _Z9SQd2BkBlBiiiiiiiiiPli_param_3,
	.param .b32 _Z9SQd2BkBlBiiiiiiiiiPli_param_4,
	.param .b32 _Z9SQd2BkBlBiiiiiiiiiPli_param_5,
	.param .b32 _Z9SQd2BkBlBiiiiiiiiiPli_param_6,
	.param .b32 _Z9SQd2BkBlBiiiiiiiiiPli_param_7,
	.param .b64 _Z9SQd2BkBlBiiiiiiiiiPli_param_8,
	.param .b32 _Z9SQd2BkBlBiiiiiiiiiPli_param_9
)
{
	.reg .pred 	%p<8>;
	.reg .b32 	%r<44>;
	.reg .b64 	%rd<2>;

	ld.param.u32 	%r16, [_Z9SQd2BkBlBiiiiiiiiiPli_param_0];
	ld.param.u32 	%r17, [_Z9SQd2BkBlBiiiiiiiiiPli_param_1];
	ld.param.u32 	%r18, [_Z9SQd2BkBlBiiiiiiiiiPli_param_2];
	ld.param.u32 	%r19, [_Z9SQd2BkBlBiiiiiiiiiPli_param_3];
	ld.param.u32 	%r42, [_Z9SQd2BkBlBiiiiiiiiiPli_param_4];
	ld.param.u32 	%r21, [_Z9SQd2BkBlBiiiiiiiiiPli_param_5];
	ld.param.u32 	%r22, [_Z9SQd2BkBlBiiiiiiiiiPli_param_6];
	ld.param.u32 	%r23, [_Z9SQd2BkBlBiiiiiiiiiPli_param_7];
	ld.param.u64 	%rd1, [_Z9SQd2BkBlBiiiiiiiiiPli_param_8];
	ld.param.u32 	%r24, [_Z9SQd2BkBlBiiiiiiiiiPli_param_9];
	setp.eq.s32 	%p1, %r19, %r22;
	@%p1 bra 	$L__BB15_6;
	setp.eq.s32 	%p2, %r42, 0;
	@%p2 bra 	$L__BB15_11;
	add.s32 	%r1, %r19, 1;
$L__BB15_3:
	neg.s32 	%r25, %r42;
	and.b32  	%r26, %r42, %r25;
	sub.s32 	%r42, %r42, %r26;
	or.b32  	%r27, %r26, %r16;
	shl.b32 	%r12, %r27, 1;
	or.b32  	%r13, %r26, %r17;
	shr.u32 	%r28, %r13, 1;
	or.b32  	%r14, %r26, %r18;
	or.b32  	%r29, %r28, %r14;
	or.b32  	%r15, %r29, %r12;
	setp.eq.s32 	%p3, %r15, -1;
	@%p3 bra 	$L__BB15_5;
	not.b32 	%r30, %r15;
	shr.s32 	%r31, %r13, 1;
	{ // callseq 31, 0
	.param .b32 param0;
	st.param.b32 	[param0], %r12;
	.param .b32 param1;
	st.param.b32 	[param1], %r31;
	.param .b32 param2;
	st.param.b32 	[param2], %r14;
	.param .b32 param3;
	st.param.b32 	[param3], %r1;
	.param .b32 param4;
	st.param.b32 	[param4], %r30;
	.param .b32 param5;
	st.param.b32 	[param5], %r21;
	.param .b32 param6;
	st.param.b32 	[param6], %r22;
	.param .b32 param7;
	st.param.b32 	[param7], %r23;
	.param .b64 param8;
	st.param.b64 	[param8], %rd1;
	.param .b32 param9;
	st.param.b32 	[param9], %r24;
	call.uni 
	_Z9SQd2BkBlBiiiiiiiiiPli, 
	(
	param0, 
	param1, 
	param2, 
	param3, 
	param4, 
	param5, 
	param6, 
	param7, 
	param8, 
	param9
	);
	} // callseq 31
$L__BB15_5:
	setp.ne.s32 	%p4, %r42, 0;
	@%p4 bra 	$L__BB15_3;
	bra.uni 	$L__BB15_11;
$L__BB15_6:
	setp.eq.s32 	%p5, %r42, 0;
	@%p5 bra 	$L__BB15_11;
	add.s32 	%r32, %r24, -3;
	mov.b32 	%r33, 1;
	shl.b32 	%r2, %r33, %r32;
	add.s32 	%r3, %r19, 2;
$L__BB15_8:
	neg.s32 	%r34, %r42;
	and.b32  	%r35, %r42, %r34;
	sub.s32 	%r42, %r42, %r35;
	or.b32  	%r36, %r35, %r16;
	shl.b32 	%r6, %r36, 2;
	or.b32  	%r37, %r35, %r17;
	shr.s32 	%r7, %r37, 2;
	or.b32  	%r8, %r35, %r18;
	or.b32  	%r38, %r8, %r2;
	or.b32  	%r39, %r38, %r7;
	or.b32  	%r9, %r39, %r6;
	setp.eq.s32 	%p6, %r9, -1;
	@%p6 bra 	$L__BB15_10;
	not.b32 	%r40, %r9;
	or.b32  	%r41, %r7, %r2;
	{ // callseq 32, 0
	.param .b32 param0;
	st.param.b32 	[param0], %r6;
	.param .b32 param1;
	st.param.b32 	[param1], %r41;
	.param .b32 param2;
	st.param.b32 	[param2], %r8;
	.param .b32 param3;
	st.param.b32 	[param3], %r3;
	.param .b32 param4;
	st.param.b32 	[param4], %r40;
	.param .b32 param5;
	st.param.b32 	[param5], %r21;
	.param .b32 param6;
	st.param.b32 	[param6], %r23;
	.param .b64 param7;
	st.param.b64 	[param7], %rd1;
	call.uni 
	_Z7SQd2BlBiiiiiiiiiPli, 
	(
	param0, 
	param1, 
	param2, 
	param3, 
	param4, 
	param5, 
	param6, 
	param7
	);
	} // callseq 32
$L__BB15_10:
	setp.eq.s32 	%p7, %r42, 0;
	@%p7 bra 	$L__BB15_11;
	bra.uni 	$L__BB15_8;
$L__BB15_11:
	ret;

}
.func _Z8SQBlBjrBiiiiiiiiiPli(
	.param .b32 _Z8SQBlBjrBiiiiiiiiiPli_param_0,
	.param .b32 _Z8SQBlBjrBiiiiiiiiiPli_param_1,
	.param .b32 _Z8SQBlBjrBiiiiiiiiiPli_param_2,
	.param .b32 _Z8SQBlBjrBiiiiiiiiiPli_param_3,
	.param .b32 _Z8SQBlBjrBiiiiiiiiiPli_param_4,
	.param .b32 _Z8SQBlBjrBiiiiiiiiiPli_param_5,
	.param .b32 _Z8SQBlBjrBiiiiiiiiiPli_param_6,
	.param .b32 _Z8SQBlBjrBiiiiiiiiiPli_param_7,
	.param .b64 _Z8SQBlBjrBiiiiiiiiiPli_param_8
)
{
	.reg .pred 	%p<8>;
	.reg .b32 	%r<40>;
	.reg .b64 	%rd<2>;

	ld.param.u32 	%r15, [_Z8SQBlBjrBiiiiiiiiiPli_param_0];
	ld.param.u32 	%r16, [_Z8SQBlBjrBiiiiiiiiiPli_param_1];
	ld.param.u32 	%r17, [_Z8SQBlBjrBiiiiiiiiiPli_param_2];
	ld.param.u32 	%r18, [_Z8SQBlBjrBiiiiiiiiiPli_param_3];
	ld.param.u32 	%r38, [_Z8SQBlBjrBiiiiiiiiiPli_param_4];
	ld.param.u32 	%r20, [_Z8SQBlBjrBiiiiiiiiiPli_param_5];
	ld.param.u32 	%r21, [_Z8SQBlBjrBiiiiiiiiiPli_param_6];
	ld.param.u32 	%r22, [_Z8SQBlBjrBiiiiiiiiiPli_param_7];
	ld.param.u64 	%rd1, [_Z8SQBlBjrBiiiiiiiiiPli_param_8];
	setp.eq.s32 	%p1, %r18, %r22;
	@%p1 bra 	$L__BB16_6;
	setp.eq.s32 	%p2, %r38, 0;
	@%p2 bra 	$L__BB16_11;
	add.s32 	%r1, %r18, 1;
$L__BB16_3:
	neg.s32 	%r23, %r38;
	and.b32  	%r24, %r38, %r23;
	sub.s32 	%r38, %r38, %r24;
	or.b32  	%r25, %r24, %r15;
	shl.b32 	%r11, %r25, 1;
	or.b32  	%r12, %r24, %r16;
	shr.u32 	%r26, %r12, 1;
	or.b32  	%r13, %r24, %r17;
	or.b32  	%r27, %r26, %r13;
	or.b32  	%r14, %r27, %r11;
	setp.eq.s32 	%p3, %r14, -1;
	@%p3 bra 	$L__BB16_5;
	not.b32 	%r28, %r14;
	shr.s32 	%r29, %r12, 1;
	{ // callseq 33, 0
	.param .b32 param0;
	st.param.b32 	[param0], %r11;
	.param .b32 param1;
	st.param.b32 	[param1], %r29;
	.param .b32 param2;
	st.param.b32 	[param2], %r13;
	.param .b32 param3;
	st.param.b32 	[param3], %r1;
	.param .b32 param4;
	st.param.b32 	[param4], %r28;
	.param .b32 param5;
	st.param.b32 	[param5], %r20;
	.param .b32 param6;
	st.param.b32 	[param6], %r21;
	.param .b32 param7;
	st.param.b32 	[param7], %r22;
	.param .b64 param8;
	st.param.b64 	[param8], %rd1;
	call.uni 
	_Z8SQBlBjrBiiiiiiiiiPli, 
	(
	param0, 
	param1, 
	param2, 
	param3, 
	param4, 
	param5, 
	param6, 
	param7, 
	param8
	);
	} // callseq 33
$L__BB16_5:
	setp.ne.s32 	%p4, %r38, 0;
	@%p4 bra 	$L__BB16_3;
	bra.uni 	$L__BB16_11;
$L__BB16_6:
	setp.eq.s32 	%p5, %r38, 0;
	@%p5 bra 	$L__BB16_11;
	add.s32 	%r2, %r18, 2;
$L__BB16_8:
	neg.s32 	%r30, %r38;
	and.b32  	%r31, %r38, %r30;
	sub.s32 	%r38, %r38, %r31;
	or.b32  	%r32, %r31, %r15;
	shl.b32 	%r5, %r32, 2;
	or.b32  	%r33, %r31, %r16;
	shr.s32 	%r6, %r33, 2;
	or.b32  	%r7, %r31, %r17;
	or.b32  	%r34, %r6, %r7;
	or.b32  	%r8, %r34, %r5;
	setp.gt.u32 	%p6, %r8, -3;
	@%p6 bra 	$L__BB16_10;
	not.b32 	%r35, %r8;
	and.b32  	%r36, %r35, 2147483646;
	or.b32  	%r37, %r5, 1;
	{ // callseq 34, 0
	.param .b32 param0;
	st.param.b32 	[param0], %r37;
	.param .b32 param1;
	st.param.b32 	[param1], %r6;
	.param .b32 param2;
	st.param.b32 	[param2], %r7;
	.param .b32 param3;
	st.param.b32 	[param3], %r2;
	.param .b32 param4;
	st.param.b32 	[param4], %r36;
	.param .b32 param5;
	st.param.b32 	[param5], %r20;
	.param .b32 param6;
	st.param.b32 	[param6], %r21;
	.param .b64 param7;
	st.param.b64 	[param7], %rd1;
	call.uni 
	_Z6SQBjrBiiiiiiiiiPli, 
	(
	param0, 
	param1, 
	param2, 
	param3, 
	param4, 
	param5, 
	param6, 
	param7
	);
	} // callseq 34
$L__BB16_10:
	setp.eq.s32 	%p7, %r38, 0;
	@%p7 bra 	$L__BB16_11;
	bra.uni 	$L__BB16_8;
$L__BB16_11:
	ret;

}
.func _Z6SQBjrBiiiiiiiiiPli(
	.param .b32 _Z6SQBjrBiiiiiiiiiPli_param_0,
	.param .b32 _Z6SQBjrBiiiiiiiiiPli_param_1,
	.param .b32 _Z6SQBjrBiiiiiiiiiPli_param_2,
	.param .b32 _Z6SQBjrBiiiiiiiiiPli_param_3,
	.param .b32 _Z6SQBjrBiiiiiiiiiPli_param_4,
	.param .b32 _Z6SQBjrBiiiiiiiiiPli_param_5,
	.param .b32 _Z6SQBjrBiiiiiiiiiPli_param_6,
	.param .b64 _Z6SQBjrBiiiiiiiiiPli_param_7
)
{
	.reg .pred 	%p<8>;
	.reg .b32 	%r<40>;
	.reg .b64 	%rd<2>;

	ld.param.u32 	%r16, [_Z6SQBjrBiiiiiiiiiPli_param_0];
	ld.param.u32 	%r17, [_Z6SQBjrBiiiiiiiiiPli_param_1];
	ld.param.u32 	%r18, [_Z6SQBjrBiiiiiiiiiPli_param_2];
	ld.param.u32 	%r19, [_Z6SQBjrBiiiiiiiiiPli_param_3];
	ld.param.u32 	%r39, [_Z6SQBjrBiiiiiiiiiPli_param_4];
	ld.param.u32 	%r21, [_Z6SQBjrBiiiiiiiiiPli_param_5];
	ld.param.u32 	%r22, [_Z6SQBjrBiiiiiiiiiPli_param_6];
	ld.param.u64 	%rd1, [_Z6SQBjrBiiiiiiiiiPli_param_7];
	setp.eq.s32 	%p1, %r19, %r21;
	@%p1 bra 	$L__BB17_6;
	setp.eq.s32 	%p2, %r39, 0;
	@%p2 bra 	$L__BB17_11;
	add.s32 	%r1, %r19, 1;
$L__BB17_3:
	neg.s32 	%r23, %r39;
	and.b32  	%r24, %r39, %r23;
	sub.s32 	%r39, %r39, %r24;
	or.b32  	%r25, %r24, %r16;
	shl.b32 	%r12, %r25, 1;
	or.b32  	%r13, %r24, %r17;
	shr.u32 	%r26, %r13, 1;
	or.b32  	%r14, %r24, %r18;
	or.b32  	%r27, %r26, %r14;
	or.b32  	%r15, %r27, %r12;
	setp.eq.s32 	%p3, %r15, -1;
	@%p3 bra 	$L__BB17_5;
	not.b32 	%r28, %r15;
	shr.s32 	%r29, %r13, 1;
	{ // callseq 35, 0
	.param .b32 param0;
	st.param.b32 	[param0], %r12;
	.param .b32 param1;
	st.param.b32 	[param1], %r29;
	.param .b32 param2;
	st.param.b32 	[param2], %r14;
	.param .b32 param3;
	st.param.b32 	[param3], %r1;
	.param .b32 param4;
	st.param.b32 	[param4], %r28;
	.param .b32 param5;
	st.param.b32 	[param5], %r21;
	.param .b32 param6;
	st.param.b32 	[param6], %r22;
	.param .b64 param7;
	st.param.b64 	[param7], %rd1;
	call.uni 
	_Z6SQBjrBiiiiiiiiiPli, 
	(
	param0, 
	param1, 
	param2, 
	param3, 
	param4, 
	param5, 
	param6, 
	param7
	);
	} // callseq 35
$L__BB17_5:
	setp.ne.s32 	%p4, %r39, 0;
	@%p4 bra 	$L__BB17_3;
	bra.uni 	$L__BB17_11;
$L__BB17_6:
	and.b32  	%r38, %r39, 2147483646;
	setp.eq.s32 	%p5, %r38, 0;
	@%p5 bra 	$L__BB17_11;
	add.s32 	%r3, %r19, 1;
$L__BB17_8:
	neg.s32 	%r30, %r38;
	and.b32  	%r31, %r38, %r30;
	sub.s32 	%r38, %r38, %r31;
	or.b32  	%r32, %r31, %r16;
	shl.b32 	%r33, %r32, 1;
	or.b32  	%r6, %r33, 2;
	or.b32  	%r7, %r31, %r17;
	shr.u32 	%r34, %r7, 1;
	or.b32  	%r8, %r31, %r18;
	or.b32  	%r35, %r34, %r8;
	or.b32  	%r9, %r35, %r6;
	setp.eq.s32 	%p6, %r9, -1;
	@%p6 bra 	$L__BB17_10;
	not.b32 	%r36, %r9;
	shr.s32 	%r37, %r7, 1;
	{ // callseq 36, 0
	.param .b32 param0;
	st.param.b32 	[param0], %r6;
	.param .b32 param1;
	st.param.b32 	[param1], %r37;
	.param .b32 param2;
	st.param.b32 	[param2], %r8;
	.param .b32 param3;
	st.param.b32 	[param3], %r3;
	.param .b32 param4;
	st.param.b32 	[param4], %r36;
	.param .b32 param5;
	st.param.b32 	[param5], %r22;
	.param .b64 param6;
	st.param.b64 	[param6], %rd1;
	call.uni 
	_Z3SQBiiiiiiiiiPli, 
	(
	param0, 
	param1, 
	param2, 
	param3, 
	param4, 
	param5, 
	param6
	);
	} // callseq 36
$L__BB17_10:
	setp.eq.s32 	%p7, %r38, 0;
	@%p7 bra 	$L__BB17_11;
	bra.uni 	$L__BB17_8;
$L__BB17_11:
	ret;

}
.func _Z10SQBkBlBjrBiiiiiiiiiPli(
	.param .b32 _Z10SQBkBlBjrBiiiiiiiiiPli_param_0,
	.param .b32 _Z10SQBkBlBjrBiiiiiiiiiPli_param_1,
	.param .b32 _Z10SQBkBlBjrBiiiiiiiiiPli_param_2,
	.param .b32 _Z10SQBkBlBjrBiiiiiiiiiPli_param_3,
	.param .b32 _Z10SQBkBlBjrBiiiiiiiiiPli_param_4,
	.param .b32 _Z10SQBkBlBjrBiiiiiiiiiPli_param_5,
	.param .b32 _Z10SQBkBlBjrBiiiiiiiiiPli_param_6,
	.param .b32 _Z10SQBkBlBjrBiiiiiiiiiPli_param_7,
	.param .b32 _Z10SQBkBlBjrBiiiiiiiiiPli_param_8,
	.param .b64 _Z10SQBkBlBjrBiiiiiiiiiPli_param_9,
	.param .b32 _Z10SQBkBlBjrBiiiiiiiiiPli_param_10
)
{
	.reg .pred 	%p<8>;
	.reg .b32 	%r<45>;
	.reg .b64 	%rd<2>;

	ld.param.u32 	%r16, [_Z10SQBkBlBjrBiiiiiiiiiPli_param_0];
	ld.param.u32 	%r17, [_Z10SQBkBlBjrBiiiiiiiiiPli_param_1];
	ld.param.u32 	%r18, [_Z10SQBkBlBjrBiiiiiiiiiPli_param_2];
	ld.param.u32 	%r19, [_Z10SQBkBlBjrBiiiiiiiiiPli_param_3];
	ld.param.u32 	%r43, [_Z10SQBkBlBjrBiiiiiiiiiPli_param_4];
	ld.param.u32 	%r21, [_Z10SQBkBlBjrBiiiiiiiiiPli_param_5];
	ld.param.u32 	%r22, [_Z10SQBkBlBjrBiiiiiiiiiPli_param_6];
	ld.param.u32 	%r23, [_Z10SQBkBlBjrBiiiiiiiiiPli_param_7];
	ld.param.u32 	%r24, [_Z10SQBkBlBjrBiiiiiiiiiPli_param_8];
	ld.param.u64 	%rd1, [_Z10SQBkBlBjrBiiiiiiiiiPli_param_9];
	ld.param.u32 	%r25, [_Z10SQBkBlBjrBiiiiiiiiiPli_param_10];
	setp.eq.s32 	%p1, %r19, %r23;
	@%p1 bra 	$L__BB18_6;
	setp.eq.s32 	%p2, %r43, 0;
	@%p2 bra 	$L__BB18_11;
	add.s32 	%r1, %r19, 1;
$L__BB18_3:
	neg.s32 	%r26, %r43;
	and.b32  	%r27, %r43, %r26;
	sub.s32 	%r43, %r43, %r27;
	or.b32  	%r28, %r27, %r16;
	shl.b32 	%r12, %r28, 1;
	or.b32  	%r13, %r27, %r17;
	shr.u32 	%r29, %r13, 1;
	or.b32  	%r14, %r27, %r18;
	or.b32  	%r30, %r29, %r14;
	or.b32  	%r15, %r30, %r12;
	setp.eq.s32 	%p3, %r15, -1;
	@%p3 bra 	$L__BB18_5;
	not.b32 	%r31, %r15;
	shr.s32 	%r32, %r13, 1;
	{ // callseq 37, 0
	.param .b32 param0;
	st.param.b32 	[param0], %r12;
	.param .b32 param1;
	st.param.b32 	[param1], %r32;
	.param .b32 param2;
	st.param.b32 	[param2], %r14;
	.param .b32 param3;
	st.param.b32 	[param3], %r1;
	.param .b32 param4;
	st.param.b32 	[param4], %r31;
	.param .b32 param5;
	st.param.b32 	[param5], %r21;
	.param .b32 param6;
	st.param.b32 	[param6], %r22;
	.param .b32 param7;
	st.param.b32 	[param7], %r23;
	.param .b32 param8;
	st.param.b32 	[param8], %r24;
	.param .b64 param9;
	st.param.b64 	[param9], %rd1;
	.param .b32 param10;
	st.param.b32 	[param10], %r25;
	call.uni 
	_Z10SQBkBlBjrBiiiiiiiiiPli, 
	(
	param0, 
	param1, 
	param2, 
	param3, 
	param4, 
	param5, 
	param6, 
	param7, 
	param8, 
	param9, 
	param10
	);
	} // callseq 37
$L__BB18_5:
	setp.ne.s32 	%p4, %r43, 0;
	@%p4 bra 	$L__BB18_3;
	bra.uni 	$L__BB18_11;
$L__BB18_6:
	setp.eq.s32 	%p5, %r43, 0;
	@%p5 bra 	$L__BB18_11;
	add.s32 	%r33, %r25, -3;
	mov.b32 	%r34, 1;
	shl.b32 	%r2, %r34, %r33;
	add.s32 	%r3, %r19, 2;
$L__BB18_8:
	neg.s32 	%r35, %r43;
	and.b32  	%r36, %r43, %r35;
	sub.s32 	%r43, %r43, %r36;
	or.b32  	%r37, %r36, %r16;
	shl.b32 	%r6, %r37, 2;
	or.b32  	%r38, %r36, %r17;
	shr.s32 	%r7, %r38, 2;
	or.b32  	%r8, %r36, %r18;
	or.b32  	%r39, %r8, %r2;
	or.b32  	%r40, %r39, %r7;
	or.b32  	%r9, %r40, %r6;
	setp.eq.s32 	%p6, %r9, -1;
	@%p6 bra 	$L__BB18_10;
	not.b32 	%r41, %r9;
	or.b32  	%r42, %r7, %r2;
	{ // callseq 38, 0
	.param .b32 param0;
	st.param.b32 	[param0], %r6;
	.param .b32 param1;
	st.param.b32 	[param1], %r42;
	.param .b32 param2;
	st.param.b32 	[param2], %r8;
	.param .b32 param3;
	st.param.b32 	[param3], %r3;
	.param .b32 param4;
	st.param.b32 	[param4], %r41;
	.param .b32 param5;
	st.param.b32 	[param5], %r21;
	.param .b32 param6;
	st.param.b32 	[param6], %r22;
	.param .b32 param7;
	st.param.b32 	[param7], %r24;
	.param .b64 param8;
	st.param.b64 	[param8], %rd1;
	call.uni 
	_Z8SQBlBjrBiiiiiiiiiPli, 
	(
	param0, 
	param1, 
	param2, 
	param3, 
	param4, 
	param5, 
	param6, 
	param7, 
	param8
	);
	} // callseq 38
$L__BB18_10:
	setp.eq.s32 	%p7, %r43, 0;
	@%p7 bra 	$L__BB18_11;
	bra.uni 	$L__BB18_8;
$L__BB18_11:
	ret;

}
.func _Z3SQBiiiiiiiiiPli(
	.param .b32 _Z3SQBiiiiiiiiiPli_param_0,
	.param .b32 _Z3SQBiiiiiiiiiPli_param_1,
	.param .b32 _Z3SQBiiiiiiiiiPli_param_2,
	.param .b32 _Z3SQBiiiiiiiiiPli_param_3,
	.param .b32 _Z3SQBiiiiiiiiiPli_param_4,
	.param .b32 _Z3SQBiiiiiiiiiPli_param_5,
	.param .b64 _Z3SQBiiiiiiiiiPli_param_6
)
{
	.reg .pred 	%p<7>;
	.reg .b32 	%r<26>;
	.reg .b64 	%rd<5>;

	ld.param.u32 	%r11, [_Z3SQBiiiiiiiiiPli_param_0];
	ld.param.u32 	%r12, [_Z3SQBiiiiiiiiiPli_param_1];
	ld.param.u32 	%r13, [_Z3SQBiiiiiiiiiPli_param_2];
	ld.param.u32 	%r14, [_Z3SQBiiiiiiiiiPli_param_3];
	ld.param.u32 	%r25, [_Z3SQBiiiiiiiiiPli_param_4];
	ld.param.u32 	%r16, [_Z3SQBiiiiiiiiiPli_param_5];
	ld.param.u64 	%rd1, [_Z3SQBiiiiiiiiiPli_param_6];
	setp.eq.s32 	%p1, %r14, %r16;
	@%p1 bra 	$L__BB19_10;
	setp.eq.s32 	%p2, %r25, 0;
	@%p2 bra 	$L__BB19_9;
	add.s32 	%r1, %r16, -1;
	add.s32 	%r2, %r14, 1;
$L__BB19_3:
	neg.s32 	%r17, %r25;
	and.b32  	%r18, %r25, %r17;
	sub.s32 	%r25, %r25, %r18;
	or.b32  	%r5, %r18, %r11;
	shl.b32 	%r6, %r5, 1;
	or.b32  	%r7, %r18, %r12;
	shr.s32 	%r8, %r7, 1;
	or.b32  	%r9, %r18, %r13;
	or.b32  	%r19, %r8, %r9;
	or.b32  	%r20, %r19, %r6;
	not.b32 	%r10, %r20;
	setp.eq.s32 	%p3, %r20, -1;
	@%p3 bra 	$L__BB19_8;
	setp.ge.s32 	%p4, %r14, %r1;
	@%p4 bra 	$L__BB19_7;
	shl.b32 	%r21, %r5, 2;
	shr.s32 	%r22, %r7, 2;
	or.b32  	%r23, %r22, %r21;
	or.b32  	%r24, %r23, %r9;
	setp.eq.s32 	%p5, %r24, -1;
	@%p5 bra 	$L__BB19_8;
	{ // callseq 40, 0
	.param .b32 param0;
	st.param.b32 	[param0], %r6;
	.param .b32 param1;
	st.param.b32 	[param1], %r8;
	.param .b32 param2;
	st.param.b32 	[param2], %r9;
	.param .b32 param3;
	st.param.b32 	[param3], %r2;
	.param .b32 param4;
	st.param.b32 	[param4], %r10;
	.param .b32 param5;
	st.param.b32 	[param5], %r16;
	.param .b64 param6;
	st.param.b64 	[param6], %rd1;
	call.uni 
	_Z3SQBiiiiiiiiiPli, 
	(
	param0, 
	param1, 
	param2, 
	param3, 
	param4, 
	param5, 
	param6
	);
	} // callseq 40
	bra.uni 	$L__BB19_8;
$L__BB19_7:
	{ // callseq 39, 0
	.param .b32 param0;
	st.param.b32 	[param0], %r6;
	.param .b32 param1;
	st.param.b32 	[param1], %r8;
	.param .b32 param2;
	st.param.b32 	[param2], %r9;
	.param .b32 param3;
	st.param.b32 	[param3], %r2;
	.param .b32 param4;
	st.param.b32 	[param4], %r10;
	.param .b32 param5;
	st.param.b32 	[param5], %r16;
	.param .b64 param6;
	st.param.b64 	[param6], %rd1;
	call.uni 
	_Z3SQBiiiiiiiiiPli, 
	(
	param0, 
	param1, 
	param2, 
	param3, 
	param4, 
	param5, 
	param6
	);
	} // callseq 39
$L__BB19_8:
	setp.ne.s32 	%p6, %r25, 0;
	@%p6 bra 	$L__BB19_3;
$L__BB19_9:
	ret;
$L__BB19_10:
	cvta.to.local.u64 	%rd2, %rd1;
	ld.local.u64 	%rd3, [%rd2];
	add.s64 	%rd4, %rd3, 1;
	st.local.u64 	[%rd2], %rd4;
	bra.uni 	$L__BB19_9;

}
.func _Z10SQBlBkBjrBiiiiiiiiiPli(
	.param .b32 _Z10SQBlBkBjrBiiiiiiiiiPli_param_0,
	.param .b32 _Z10SQBlBkBjrBiiiiiiiiiPli_param_1,
	.param .b32 _Z10SQBlBkBjrBiiiiiiiiiPli_param_2,
	.param .b32 _Z10SQBlBkBjrBiiiiiiiiiPli_param_3,
	.param .b32 _Z10SQBlBkBjrBiiiiiiiiiPli_param_4,
	.param .b32 _Z10SQBlBkBjrBiiiiiiiiiPli_param_5,
	.param .b32 _Z10SQBlBkBjrBiiiiiiiiiPli_param_6,
	.param .b32 _Z10SQBlBkBjrBiiiiiiiiiPli_param_7,
	.param .b32 _Z10SQBlBkBjrBiiiiiiiiiPli_param_8,
	.param .b64 _Z10SQBlBkBjrBiiiiiiiiiPli_param_9,
	.param .b32 _Z10SQBlBkBjrBiiiiiiiiiPli_param_10
)
{
	.reg .pred 	%p<8>;
	.reg .b32 	%r<42>;
	.reg .b64 	%rd<2>;

	ld.param.u32 	%r15, [_Z10SQBlBkBjrBiiiiiiiiiPli_param_0];
	ld.param.u32 	%r16, [_Z10SQBlBkBjrBiiiiiiiiiPli_param_1];
	ld.param.u32 	%r17, [_Z10SQBlBkBjrBiiiiiiiiiPli_param_2];
	ld.param.u32 	%r18, [_Z10SQBlBkBjrBiiiiiiiiiPli_param_3];
	ld.param.u32 	%r40, [_Z10SQBlBkBjrBiiiiiiiiiPli_param_4];
	ld.param.u32 	%r20, [_Z10SQBlBkBjrBiiiiiiiiiPli_param_5];
	ld.param.u32 	%r21, [_Z10SQBlBkBjrBiiiiiiiiiPli_param_6];
	ld.param.u32 	%r22, [_Z10SQBlBkBjrBiiiiiiiiiPli_param_7];
	ld.param.u32 	%r23, [_Z10SQBlBkBjrBiiiiiiiiiPli_param_8];
	ld.param.u64 	%rd1, [_Z10SQBlBkBjrBiiiiiiiiiPli_param_9];
	ld.param.u32 	%r24, [_Z10SQBlBkBjrBiiiiiiiiiPli_param_10];
	setp.eq.s32 	%p1, %r18, %r22;
	@%p1 bra 	$L__BB20_6;
	setp.eq.s32 	%p2, %r40, 0;
	@%p2 bra 	$L__BB20_11;
	add.s32 	%r1, %r18, 1;
$L__BB20_3:
	neg.s32 	%r25, %r40;
	and.b32  	%r26, %r40, %r25;
	sub.s32 	%r40, %r40, %r26;
	or.b32  	%r27, %r26, %r15;
	shl.b32 	%r11, %r27, 1;
	or.b32  	%r12, %r26, %r16;
	shr.u32 	%r28, %r12, 1;
	or.b32  	%r13, %r26, %r17;
	or.b32  	%r29, %r28, %r13;
	or.b32  	%r14, %r29, %r11;
	setp.eq.s32 	%p3, %r14, -1;
	@%p3 bra 	$L__BB20_5;
	not.b32 	%r30, %r14;
	shr.s32 	%r31, %r12, 1;
	{ // callseq 41, 0
	.param .b32 param0;
	st.param.b32 	[param0], %r11;
	.param .b32 param1;
	st.param.b32 	[param1], %r31;
	.param .b32 param2;
	st.param.b32 	[param2], %r13;
	.param .b32 param3;
	st.param.b32 	[param3], %r1;
	.param .b32 param4;
	st.param.b32 	[param4], %r30;
	.param .b32 param5;
	st.param.b32 	[param5], %r20;
	.param .b32 param6;
	st.param.b32 	[param6], %r21;
	.param .b32 param7;
	st.param.b32 	[param7], %r22;
	.param .b32 param8;
	st.param.b32 	[param8], %r23;
	.param .b64 param9;
	st.param.b64 	[param9], %rd1;
	.param .b32 param10;
	st.param.b32 	[param10], %r24;
	call.uni 
	_Z10SQBlBkBjrBiiiiiiiiiPli, 
	(
	param0, 
	param1, 
	param2, 
	param3, 
	param4, 
	param5, 
	param6, 
	param7, 
	param8, 
	param9, 
	param10
	);
	} // callseq 41
$L__BB20_5:
	setp.ne.s32 	%p4, %r40, 0;
	@%p4 bra 	$L__BB20_3;
	bra.uni 	$L__BB20_11;
$L__BB20_6:
	setp.eq.s32 	%p5, %r40, 0;
	@%p5 bra 	$L__BB20_11;
	add.s32 	%r2, %r18, 2;
$L__BB20_8:
	neg.s32 	%r32, %r40;
	and.b32  	%r33, %r40, %r32;
	sub.s32 	%r40, %r40, %r33;
	or.b32  	%r34, %r33, %r15;
	shl.b32 	%r5, %r34, 2;
	or.b32  	%r35, %r33, %r16;
	shr.s32 	%r6, %r35, 2;
	or.b32  	%r7, %r33, %r17;
	or.b32  	%r36, %r6, %r7;
	or.b32  	%r8, %r36, %r5;
	setp.gt.u32 	%p6, %r8, -3;
	@%p6 bra 	$L__BB20_10;
	not.b32 	%r37, %r8;
	and.b32  	%r38, %r37, 2147483646;
	or.b32  	%r39, %r5, 1;
	{ // callseq 42, 0
	.param .b32 param0;
	st.param.b32 	[param0], %r39;
	.param .b32 param1;
	st.param.b32 	[param1], %r6;
	.param .b32 param2;
	st.param.b32 	[param2], %r7;
	.param .b32 param3;
	st.param.b32 	[param3], %r2;
	.param .b32 param4;
	st.param.b32 	[param4], %r38;
	.param .b32 param5;
	st.param.b32 	[param5], %r20;
	.param .b32 param6;
	st.param.b32 	[param6], %r21;
	.param .b32 param7;
	st.param.b32 	[param7], %r23;
	.param .b64 param8;
	st.param.b64 	[param8], %rd1;
	.param .b32 param9;
	st.param.b32 	[param9], %r24;
	call.uni 
	_Z8SQBkBjrBiiiiiiiiiPli, 
	(
	param0, 
	param1, 
	param2, 
	param3, 
	param4, 
	param5, 
	param6, 
	param7, 
	param8, 
	param9
	);
	} // callseq 42
$L__BB20_10:
	setp.eq.s32 	%p7, %r40, 0;
	@%p7 bra 	$L__BB20_11;
	bra.uni 	$L__BB20_8;
$L__BB20_11:
	ret;

}
.func _Z8SQBkBjrBiiiiiiiiiPli(
	.param .b32 _Z8SQBkBjrBiiiiiiiiiPli_param_0,
	.param .b32 _Z8SQBkBjrBiiiiiiiiiPli_param_1,
	.param .b32 _Z8SQBkBjrBiiiiiiiiiPli_param_2,
	.param .b32 _Z8SQBkBjrBiiiiiiiiiPli_param_3,
	.param .b32 _Z8SQBkBjrBiiiiiiiiiPli_param_4,
	.param .b32 _Z8SQBkBjrBiiiiiiiiiPli_param_5,
	.param .b32 _Z8SQBkBjrBiiiiiiiiiPli_param_6,
	.param .b32 _Z8SQBkBjrBiiiiiiiiiPli_param_7,
	.param .b64 _Z8SQBkBjrBiiiiiiiiiPli_param_8,
	.param .b32 _Z8SQBkBjrBiiiiiiiiiPli_param_9
)
{
	.reg .pred 	%p<8>;
	.reg .b32 	%r<44>;
	.reg .b64 	%rd<2>;

	ld.param.u32 	%r16, [_Z8SQBkBjrBiiiiiiiiiPli_param_0];
	ld.param.u32 	%r17, [_Z8SQBkBjrBiiiiiiiiiPli_param_1];
	ld.param.u32 	%r18, [_Z8SQBkBjrBiiiiiiiiiPli_param_2];
	ld.param.u32 	%r19, [_Z8SQBkBjrBiiiiiiiiiPli_param_3];
	ld.param.u32 	%r42, [_Z8SQBkBjrBiiiiiiiiiPli_param_4];
	ld.param.u32 	%r21, [_Z8SQBkBjrBiiiiiiiiiPli_param_5];
	ld.param.u32 	%r22, [_Z8SQBkBjrBiiiiiiiiiPli_param_6];
	ld.param.u32 	%r23, [_Z8SQBkBjrBiiiiiiiiiPli_param_7];
	ld.param.u64 	%rd1, [_Z8SQBkBjrBiiiiiiiiiPli_param_8];
	ld.param.u32 	%r24, [_Z8SQBkBjrBiiiiiiiiiPli_param_9];
	setp.eq.s32 	%p1, %r19, %r23;
	@%p1 bra 	$L__BB21_6;
	setp.eq.s32 	%p2, %r42, 0;
	@%p2 bra 	$L__BB21_11;
	add.s32 	%r1, %r19, 1;
$L__BB21_3:
	neg.s32 	%r25, %r42;
	and.b32  	%r26, %r42, %r25;
	sub.s32 	%r42, %r42, %r26;
	or.b32  	%r27, %r26, %r16;
	shl.b32 	%r12, %r27, 1;
	or.b32  	%r13, %r26, %r17;
	shr.u32 	%r28, %r13, 1;
	or.b32  	%r14, %r26, %r18;
	or.b32  	%r29, %r28, %r14;
	or.b32  	%r15, %r29, %r12;
	setp.eq.s32 	%p3, %r15, -1;
	@%p3 bra 	$L__BB21_5;
	not.b32 	%r30, %r15;
	shr.s32 	%r31, %r13, 1;
	{ // callseq 43, 0
	.param .b32 param0;
	st.param.b32 	[param0], %r12;
	.param .b32 param1;
	st.param.b32 	[param1], %r31;
	.param .b32 param2;
	st.param.b32 	[param2], %r14;
	.param .b32 param3;
	st.param.b32 	[param3], %r1;
	.param .b32 param4;
	st.param.b32 	[param4], %r30;
	.param .b32 param5;
	st.param.b32 	[param5], %r21;
	.param .b32 param6;
	st.param.b32 	[param6], %r22;
	.param .b32 param7;
	st.param.b32 	[param7], %r23;
	.param .b64 param8;
	st.param.b64 	[param8], %rd1;
	.param .b32 param9;
	st.param.b32 	[param9], %r24;
	call.uni 
	_Z8SQBkBjrBiiiiiiiiiPli, 
	(
	param0, 
	param1, 
	param2, 
	param3, 
	param4, 
	param5, 
	param6, 
	param7, 
	param8, 
	param9
	);
	} // callseq 43
$L__BB21_5:
	setp.ne.s32 	%p4, %r42, 0;
	@%p4 bra 	$L__BB21_3;
	bra.uni 	$L__BB21_11;
$L__BB21_6:
	setp.eq.s32 	%p5, %r42, 0;
	@%p5 bra 	$L__BB21_11;
	add.s32 	%r32, %r24, -3;
	mov.b32 	%r33, 1;
	shl.b32 	%r2, %r33, %r32;
	add.s32 	%r3, %r19, 2;
$L__BB21_8:
	neg.s32 	%r34, %r42;
	and.b32  	%r35, %r42, %r34;
	sub.s32 	%r42, %r42, %r35;
	or.b32  	%r36, %r35, %r16;
	shl.b32 	%r6, %r36, 2;
	or.b32  	%r37, %r35, %r17;
	shr.s32 	%r7, %r37, 2;
	or.b32  	%r8, %r35, %r18;
	or.b32  	%r38, %r8, %r2;
	or.b32  	%r39, %r38, %r7;
	or.b32  	%r9, %r39, %r6;
	setp.eq.s32 	%p6, %r9, -1;
	@%p6 bra 	$L__BB21_10;
	not.b32 	%r40, %r9;
	or.b32  	%r41, %r7, %r2;
	{ // callseq 44, 0
	.param .b32 param0;
	st.param.b32 	[param0], %r6;
	.param .b32 param1;
	st.param.b32 	[param1], %r41;
	.param .b32 param2;
	st.param.b32 	[param2], %r8;
	.param .b32 param3;
	st.param.b32 	[param3], %r3;
	.param .b32 param4;
	st.param.b32 	[param4], %r40;
	.param .b32 param5;
	st.param.b32 	[param5], %r21;
	.param .b32 param6;
	st.param.b32 	[param6], %r22;
	.param .b64 param7;
	st.param.b64 	[param7], %rd1;
	call.uni 
	_Z6SQBjrBiiiiiiiiiPli, 
	(
	param0, 
	param1, 
	param2, 
	param3, 
	param4, 
	param5, 
	param6, 
	param7
	);
	} // callseq 44
$L__BB21_10:
	setp.eq.s32 	%p7, %r42, 0;
	@%p7 bra 	$L__BB21_11;
	bra.uni 	$L__BB21_8;
$L__BB21_11:
	ret;

}
.func _Z9SQBklBjrBiiiiiiiiiPli(
	.param .b32 _Z9SQBklBjrBiiiiiiiiiPli_param_0,
	.param .b32 _Z9SQBklBjrBiiiiiiiiiPli_param_1,
	.param .b32 _Z9SQBklBjrBiiiiiiiiiPli_param_2,
	.param .b32 _Z9SQBklBjrBiiiiiiiiiPli_param_3,
	.param .b32 _Z9SQBklBjrBiiiiiiiiiPli_param_4,
	.param .b32 _Z9SQBklBjrBiiiiiiiiiPli_param_5,
	.param .b32 _Z9SQBklBjrBiiiiiiiiiPli_param_6,
	.param .b32 _Z9SQBklBjrBiiiiiiiiiPli_param_7,
	.param .b64 _Z9SQBklBjrBiiiiiiiiiPli_param_8,
	.param .b32 _Z9SQBklBjrBiiiiiiiiiPli_param_9
)
{
	.reg .pred 	%p<8>;
	.reg .b32 	%r<46>;
	.reg .b64 	%rd<2>;

	ld.param.u32 	%r16, [_Z9SQBklBjrBiiiiiiiiiPli_param_0];
	ld.param.u32 	%r17, [_Z9SQBklBjrBiiiiiiiiiPli_param_1];
	ld.param.u32 	%r18, [_Z9SQBklBjrBiiiiiiiiiPli_param_2];
	ld.param.u32 	%r19, [_Z9SQBklBjrBiiiiiiiiiPli_param_3];
	ld.param.u32 	%r44, [_Z9SQBklBjrBiiiiiiiiiPli_param_4];
	ld.param.u32 	%r21, [_Z9SQBklBjrBiiiiiiiiiPli_param_5];
	ld.param.u32 	%r22, [_Z9SQBklBjrBiiiiiiiiiPli_param_6];
	ld.param.u32 	%r23, [_Z9SQBklBjrBiiiiiiiiiPli_param_7];
	ld.param.u64 	%rd1, [_Z9SQBklBjrBiiiiiiiiiPli_param_8];
	ld.param.u32 	%r24, [_Z9SQBklBjrBiiiiiiiiiPli_param_9];
	setp.eq.s32 	%p1, %r19, %r23;
	@%p1 bra 	$L__BB22_6;
	setp.eq.s32 	%p2, %r44, 0;
	@%p2 bra 	$L__BB22_11;
	add.s32 	%r1, %r19, 1;
$L__BB22_3:
	neg.s32 	%r25, %r44;
	and.b32  	%r26, %r44, %r25;
	sub.s32 	%r44, %r44, %r26;
	or.b32  	%r27, %r26, %r16;
	shl.b32 	%r12, %r27, 1;
	or.b32  	%r13, %r26, %r17;
	shr.u32 	%r28, %r13, 1;
	or.b32  	%r14, %r26, %r18;
	or.b32  	%r29, %r28, %r14;
	or.b32  	%r15, %r29, %r12;
	setp.eq.s32 	%p3, %r15, -1;
	@%p3 bra 	$L__BB22_5;
	not.b32 	%r30, %r15;
	shr.s32 	%r31, %r13, 1;
	{ // callseq 45, 0
	.param .b32 param0;
	st.param.b32 	[param0], %r12;
	.param .b32 param1;
	st.param.b32 	[param1], %r31;
	.param .b32 param2;
	st.param.b32 	[param2], %r14;
	.param .b32 param3;
	st.param.b32 	[param3], %r1;
	.param .b32 param4;
	st.param.b32 	[param4], %r30;
	.param .b32 param5;
	st.param.b32 	[param5], %r21;
	.param .b32 param6;
	st.param.b32 	[param6], %r22;
	.param .b32 param7;
	st.param.b32 	[param7], %r23;
	.param .b64 param8;
	st.param.b64 	[param8], %rd1;
	.param .b32 param9;
	st.param.b32 	[param9], %r24;
	call.uni 
	_Z9SQBklBjrBiiiiiiiiiPli, 
	(
	param0, 
	param1, 
	param2, 
	param3, 
	param4, 
	param5, 
	param6, 
	param7, 
	param8, 
	param9
	);
	} // callseq 45
$L__BB22_5:
	setp.ne.s32 	%p4, %r44, 0;
	@%p4 bra 	$L__BB22_3;
	bra.uni 	$L__BB22_11;
$L__BB22_6:
	setp.eq.s32 	%p5, %r44, 0;
	@%p5 bra 	$L__BB22_11;
	add.s32 	%r32, %r24, -4;
	mov.b32 	%r33, 1;
	shl.b32 	%r2, %r33, %r32;
	add.s32 	%r3, %r19, 3;
$L__BB22_8:
	neg.s32 	%r34, %r44;
	and.b32  	%r35, %r44, %r34;
	sub.s32 	%r44, %r44, %r35;
	or.b32  	%r36, %r35, %r16;
	shl.b32 	%r6, %r36, 3;
	or.b32  	%r37, %r35, %r17;
	shr.s32 	%r7, %r37, 3;
	or.b32  	%r8, %r35, %r18;
	or.b32  	%r38, %r8, %r2;
	or.b32  	%r39, %r38, %r7;
	or.b32  	%r9, %r39, %r6;
	setp.gt.u32 	%p6, %r9, -3;
	@%p6 bra 	$L__BB22_10;
	not.b32 	%r40, %r9;
	and.b32  	%r41, %r40, 2147483646;
	or.b32  	%r42, %r6, 1;
	or.b32  	%r43, %r7, %r2;
	{ // callseq 46, 0
	.param .b32 param0;
	st.param.b32 	[param0], %r42;
	.param .b32 param1;
	st.param.b32 	[param1], %r43;
	.param .b32 param2;
	st.param.b32 	[param2], %r8;
	.param .b32 param3;
	st.param.b32 	[param3], %r3;
	.param .b32 param4;
	st.param.b32 	[param4], %r41;
	.param .b32 param5;
	st.param.b32 	[param5], %r21;
	.param .b32 param6;
	st.param.b32 	[param6], %r22;
	.param .b64 param7;
	st.param.b64 	[param7], %rd1;
	call.uni 
	_Z6SQBjrBiiiiiiiiiPli, 
	(
	param0, 
	param1, 
	param2, 
	param3, 
	param4, 
	param5, 
	param6, 
	param7
	);
	} // callseq 46
$L__BB22_10:
	setp.eq.s32 	%p7, %r44, 0;
	@%p7 bra 	$L__BB22_11;
	bra.uni 	$L__BB22_8;
$L__BB22_11:
	ret;

}
.func _Z9SQBlkBjrBiiiiiiiiiPli(
	.param .b32 _Z9SQBlkBjrBiiiiiiiiiPli_param_0,
	.param .b32 _Z9SQBlkBjrBiiiiiiiiiPli_param_1,
	.param .b32 _Z9SQBlkBjrBiiiiiiiiiPli_param_2,
	.param .b32 _Z9SQBlkBjrBiiiiiiiiiPli_param_3,
	.param .b32 _Z9SQBlkBjrBiiiiiiiiiPli_param_4,
	.param .b32 _Z9SQBlkBjrBiiiiiiiiiPli_param_5,
	.param .b32 _Z9SQBlkBjrBiiiiiiiiiPli_param_6,
	.param .b32 _Z9SQBlkBjrBiiiiiiiiiPli_param_7,
	.param .b64 _Z9SQBlkBjrBiiiiiiiiiPli_param_8,
	.param .b32 _Z9SQBlkBjrBiiiiiiiiiPli_param_9
)
{
	.reg .pred 	%p<8>;
	.reg .b32 	%r<46>;
	.reg .b64 	%rd<2>;

	ld.param.u32 	%r16, [_Z9SQBlkBjrBiiiiiiiiiPli_param_0];
	ld.param.u32 	%r17, [_Z9SQBlkBjrBiiiiiiiiiPli_param_1];
	ld.param.u32 	%r18, [_Z9SQBlkBjrBiiiiiiiiiPli_param_2];
	ld.param.u32 	%r19, [_Z9SQBlkBjrBiiiiiiiiiPli_param_3];
	ld.param.u32 	%r44, [_Z9SQBlkBjrBiiiiiiiiiPli_param_4];
	ld.param.u32 	%r21, [_Z9SQBlkBjrBiiiiiiiiiPli_param_5];
	ld.param.u32 	%r22, [_Z9SQBlkBjrBiiiiiiiiiPli_param_6];
	ld.param.u32 	%r23, [_Z9SQBlkBjrBiiiiiiiiiPli_param_7];
	ld.param.u64 	%rd1, [_Z9SQBlkBjrBiiiiiiiiiPli_param_8];
	ld.param.u32 	%r24, [_Z9SQBlkBjrBiiiiiiiiiPli_param_9];
	setp.eq.s32 	%p1, %r19, %r23;
	@%p1 bra 	$L__BB23_6;
	setp.eq.s32 	%p2, %r44, 0;
	@%p2 bra 	$L__BB23_11;
	add.s32 	%r1, %r19, 1;
$L__BB23_3:
	neg.s32 	%r25, %r44;
	and.b32  	%r26, %r44, %r25;
	sub.s32 	%r44, %r44, %r26;
	or.b32  	%r27, %r26, %r16;
	shl.b32 	%r12, %r27, 1;
	or.b32  	%r13, %r26, %r17;
	shr.u32 	%r28, %r13, 1;
	or.b32  	%r14, %r26, %r18;
	or.b32  	%r29, %r28, %r14;
	or.b32  	%r15, %r29, %r12;
	setp.eq.s32 	%p3, %r15, -1;
	@%p3 bra 	$L__BB23_5;
	not.b32 	%r30, %r15;
	shr.s32 	%r31, %r13, 1;
	{ // callseq 47, 0
	.param .b32 param0;
	st.param.b32 	[param0], %r12;
	.param .b32 param1;
	st.param.b32 	[param1], %r31;
	.param .b32 param2;
	st.param.b32 	[param2], %r14;
	.param .b32 param3;
	st.param.b32 	[param3], %r1;
	.param .b32 param4;
	st.param.b32 	[param4], %r30;
	.param .b32 param5;
	st.param.b32 	[param5], %r21;
	.param .b32 param6;
	st.param.b32 	[param6], %r22;
	.param .b32 param7;
	st.param.b32 	[param7], %r23;
	.param .b64 param8;
	st.param.b64 	[param8], %rd1;
	.param .b32 param9;
	st.param.b32 	[param9], %r24;
	call.uni 
	_Z9SQBlkBjrBiiiiiiiiiPli, 
	(
	param0, 
	param1, 
	param2, 
	param3, 
	param4, 
	param5, 
	param6, 
	param7, 
	param8, 
	param9
	);
	} // callseq 47
$L__BB23_5:
	setp.ne.s32 	%p4, %r44, 0;
	@%p4 bra 	$L__BB23_3;
	bra.uni 	$L__BB23_11;
$L__BB23_6:
	setp.eq.s32 	%p5, %r44, 0;
	@%p5 bra 	$L__BB23_11;
	add.s32 	%r32, %r24, -3;
	mov.b32 	%r33, 1;
	shl.b32 	%r2, %r33, %r32;
	add.s32 	%r3, %r19, 3;
$L__BB23_8:
	neg.s32 	%r34, %r44;
	and.b32  	%r35, %r44, %r34;
	sub.s32 	%r44, %r44, %r35;
	or.b32  	%r36, %r35, %r16;
	shl.b32 	%r6, %r36, 3;
	or.b32  	%r37, %r35, %r17;
	shr.s32 	%r7, %r37, 3;
	or.b32  	%r8, %r35, %r18;
	or.b32  	%r38, %r8, %r2;
	or.b32  	%r39, %r38, %r7;
	and.b32  	%r40, %r39, -3;
	or.b32  	%r9, %r40, %r6;
	setp.eq.s32 	%p6, %r9, -3;
	@%p6 bra 	$L__BB23_10;
	xor.b32  	%r41, %r9, -3;
	or.b32  	%r42, %r6, 2;
	or.b32  	%r43, %r7, %r2;
	{ // callseq 48, 0
	.param .b32 param0;
	st.param.b32 	[param0], %r42;
	.param .b32 param1;
	st.param.b32 	[param1], %r43;
	.param .b32 param2;
	st.param.b32 	[param2], %r8;
	.param .b32 param3;
	st.param.b32 	[param3], %r3;
	.param .b32 param4;
	st.param.b32 	[param4], %r41;
	.param .b32 param5;
	st.param.b32 	[param5], %r21;
	.param .b32 param6;
	st.param.b32 	[param6], %r22;
	.param .b64 param7;
	st.param.b64 	[param7], %rd1;
	call.uni 
	_Z6SQBjrBiiiiiiiiiPli, 
	(
	param0, 
	param1, 
	param2, 
	param3, 
	param4, 
	param5, 
	param6, 
	param7
	);
	} // callseq 48
$L__BB23_10:
	setp.eq.s32 	%p7, %r44, 0;
	@%p7 bra 	$L__BB23_11;
	bra.uni 	$L__BB23_8;
$L__BB23_11:
	ret;

}
.func _Z13SQBjlBkBlBjrBiiiiiiiiiPli(
	.param .b32 _Z13SQBjlBkBlBjrBiiiiiiiiiPli_param_0,
	.param .b32 _Z13SQBjlBkBlBjrBiiiiiiiiiPli_param_1,
	.param .b32 _Z13SQBjlBkBlBjrBiiiiiiiiiPli_param_2,
	.param .b32 _Z13SQBjlBkBlBjrBiiiiiiiiiPli_param_3,
	.param .b32 _Z13SQBjlBkBlBjrBiiiiiiiiiPli_param_4,
	.param .b32 _Z13SQBjlBkBlBjrBiiiiiiiiiPli_param_5,
	.param .b32 _Z13SQBjlBkBlBjrBiiiiiiiiiPli_param_6,
	.param .b32 _Z13SQBjlBkBlBjrBiiiiiiiiiPli_param_7,
	.param .b32 _Z13SQBjlBkBlBjrBiiiiiiiiiPli_param_8,
	.param .b64 _Z13SQBjlBkBlBjrBiiiiiiiiiPli_param_9,
	.param .b32 _Z13SQBjlBkBlBjrBiiiiiiiiiPli_param_10
)
{
	.reg .pred 	%p<5>;
	.reg .b32 	%r<34>;
	.reg .b64 	%rd<2>;

	ld.param.u32 	%r9, [_Z13SQBjlBkBlBjrBiiiiiiiiiPli_param_0];
	ld.param.u32 	%r10, [_Z13SQBjlBkBlBjrBiiiiiiiiiPli_param_1];
	ld.param.u32 	%r11, [_Z13SQBjlBkBlBjrBiiiiiiiiiPli_param_2];
	ld.param.u32 	%r12, [_Z13SQBjlBkBlBjrBiiiiiiiiiPli_param_3];
	ld.param.u32 	%r33, [_Z13SQBjlBkBlBjrBiiiiiiiiiPli_param_4];
	ld.param.u32 	%r14, [_Z13SQBjlBkBlBjrBiiiiiiiiiPli_param_5];
	ld.param.u32 	%r15, [_Z13SQBjlBkBlBjrBiiiiiiiiiPli_param_6];
	ld.param.u32 	%r16, [_Z13SQBjlBkBlBjrBiiiiiiiiiPli_param_7];
	ld.param.u32 	%r17, [_Z13SQBjlBkBlBjrBiiiiiiiiiPli_param_8];
	ld.param.u64 	%rd1, [_Z13SQBjlBkBlBjrBiiiiiiiiiPli_param_9];
	ld.param.u32 	%r18, [_Z13SQBjlBkBlBjrBiiiiiiiiiPli_param_10];
	add.s32 	%r1, %r18, -1;
	sub.s32 	%r19, %r1, %r14;
	setp.eq.s32 	%p1, %r12, %r19;
	@%p1 bra 	$L__BB24_7;
	setp.eq.s32 	%p2, %r33, 0;
	@%p2 bra 	$L__BB24_6;
	add.s32 	%r2, %r12, 1;
$L__BB24_3:
	neg.s32 	%r20, %r33;
	and.b32  	%r21, %r33, %r20;
	sub.s32 	%r33, %r33, %r21;
	or.b32  	%r22, %r21, %r9;
	shl.b32 	%r5, %r22, 1;
	or.b32  	%r6, %r21, %r10;
	shr.u32 	%r23, %r6, 1;
	or.b32  	%r7, %r21, %r11;
	or.b32  	%r24, %r23, %r7;
	or.b32  	%r8, %r24, %r5;
	setp.eq.s32 	%p3, %r8, -1;
	@%p3 bra 	$L__BB24_5;
	not.b32 	%r25, %r8;
	shr.s32 	%r26, %r6, 1;
	{ // callseq 49, 0
	.param .b32 param0;
	st.param.b32 	[param0], %r5;
	.param .b32 param1;
	st.param.b32 	[param1], %r26;
	.param .b32 param2;
	st.param.b32 	[param2], %r7;
	.param .b32 param3;
	st.param.b32 	[param3], %r2;
	.param .b32 param4;
	st.param.b32 	[param4], %r25;
	.param .b32 param5;
	st.param.b32 	[param5], %r14;
	.param .b32 param6;
	st.param.b32 	[param6], %r15;
	.param .b32 param7;
	st.param.b32 	[param7], %r16;
	.param .b32 param8;
	st.param.b32 	[param8], %r17;
	.param .b64 param9;
	st.param.b64 	[param9], %rd1;
	.param .b32 param10;
	st.param.b32 	[param10], %r18;
	call.uni 
	_Z13SQBjlBkBlBjrBiiiiiiiiiPli, 
	(
	param0, 
	param1, 
	param2, 
	param3, 
	param4, 
	param5, 
	param6, 
	param7, 
	param8, 
	param9, 
	param10
	);
	} // callseq 49
$L__BB24_5:
	setp.ne.s32 	%p4, %r33, 0;
	@%p4 bra 	$L__BB24_3;
$L__BB24_6:
	ret;
$L__BB24_7:
	mov.b32 	%r27, 1;
	shl.b32 	%r28, %r27, %r1;
	or.b32  	%r29, %r28, %r10;
	mov.b32 	%r30, -2;
	shl.b32 	%r31, %r30, %r1;
	and.b32  	%r32, %r31, %r33;
	{ // callseq 50, 0
	.param .b32 param0;
	st.param.b32 	[param0], %r9;
	.param .b32 param1;
	st.param.b32 	[param1], %r29;
	.param .b32 param2;
	st.param.b32 	[param2], %r11;
	.param .b32 param3;
	st.param.b32 	[param3], %r12;
	.param .b32 param4;
	st.param.b32 	[param4], %r32;
	.param .b32 param5;
	st.param.b32 	[param5], %r14;
	.param .b32 param6;
	st.param.b32 	[param6], %r15;
	.param .b32 param7;
	st.param.b32 	[param7], %r16;
	.param .b32 param8;
	st.param.b32 	[param8], %r17;
	.param .b64 param9;
	st.param.b64 	[param9], %rd1;
	.param .b32 param10;
	st.param.b32 	[param10], %r18;
	call.uni 
	_Z10SQBkBlBjrBiiiiiiiiiPli, 
	(
	param0, 
	param1, 
	param2, 
	param3, 
	param4, 
	param5, 
	param6, 
	param7, 
	param8, 
	param9, 
	param10
	);
	} // callseq 50
	bra.uni 	$L__BB24_6;

}
.func _Z13SQBjlBlBkBjrBiiiiiiiiiPli(
	.param .b32 _Z13SQBjlBlBkBjrBiiiiiiiiiPli_param_0,
	.param .b32 _Z13SQBjlBlBkBjrBiiiiiiiiiPli_param_1,
	.param .b32 _Z13SQBjlBlBkBjrBiiiiiiiiiPli_param_2,
	.param .b32 _Z13SQBjlBlBkBjrBiiiiiiiiiPli_param_3,
	.param .b32 _Z13SQBjlBlBkBjrBiiiiiiiiiPli_param_4,
	.param .b32 _Z13SQBjlBlBkBjrBiiiiiiiiiPli_param_5,
	.param .b32 _Z13SQBjlBlBkBjrBiiiiiiiiiPli_param_6,
	.param .b32 _Z13SQBjlBlBkBjrBiiiiiiiiiPli_param_7,
	.param .b32 _Z13SQBjlBlBkBjrBiiiiiiiiiPli_param_8,
	.param .b64 _Z13SQBjlBlBkBjrBiiiiiiiiiPli_param_9,
	.param .b32 _Z13SQBjlBlBkBjrBiiiiiiiiiPli_param_10
)
{
	.reg .pred 	%p<5>;
	.reg .b32 	%r<34>;
	.reg .b64 	%rd<2>;

	ld.param.u32 	%r9, [_Z13SQBjlBlBkBjrBiiiiiiiiiPli_param_0];
	ld.param.u32 	%r10, [_Z13SQBjlBlBkBjrBiiiiiiiiiPli_param_1];
	ld.param.u32 	%r11, [_Z13SQBjlBlBkBjrBiiiiiiiiiPli_param_2];
	ld.param.u32 	%r12, [_Z13SQBjlBlBkBjrBiiiiiiiiiPli_param_3];
	ld.param.u32 	%r33, [_Z13SQBjlBlBkBjrBiiiiiiiiiPli_param_4];
	ld.param.u32 	%r14, [_Z13SQBjlBlBkBjrBiiiiiiiiiPli_param_5];
	ld.param.u32 	%r15, [_Z13SQBjlBlBkBjrBiiiiiiiiiPli_param_6];
	ld.param.u32 	%r16, [_Z13SQBjlBlBkBjrBiiiiiiiiiPli_param_7];
	ld.param.u32 	%r17, [_Z13SQBjlBlBkBjrBiiiiiiiiiPli_param_8];
	ld.param.u64 	%rd1, [_Z13SQBjlBlBkBjrBiiiiiiiiiPli_param_9];
	ld.param.u32 	%r18, [_Z13SQBjlBlBkBjrBiiiiiiiiiPli_param_10];
	add.s32 	%r1, %r18, -1;
	sub.s32 	%r19, %r1, %r14;
	setp.eq.s32 	%p1, %r12, %r19;
	@%p1 bra 	$L__BB25_7;
	setp.eq.s32 	%p2, %r33, 0;
	@%p2 bra 	$L__BB25_6;
	add.s32 	%r2, %r12, 1;
$L__BB25_3:
	neg.s32 	%r20, %r33;
	and.b32  	%r21, %r33, %r20;
	sub.s32 	%r33, %r33, %r21;
	or.b32  	%r22, %r21, %r9;
	shl.b32 	%r5, %r22, 1;
	or.b32  	%r6, %r21, %r10;
	shr.u32 	%r23, %r6, 1;
	or.b32  	%r7, %r21, %r11;
	or.b32  	%r24, %r23, %r7;
	or.b32  	%r8, %r24, %r5;
	setp.eq.s32 	%p3, %r8, -1;
	@%p3 bra 	$L__BB25_5;
	not.b32 	%r25, %r8;
	shr.s32 	%r26, %r6, 1;
	{ // callseq 51, 0
	.param .b32 param0;
	st.param.b32 	[param0], %r5;
	.param .b32 param1;
	st.param.b32 	[param1], %r26;
	.param .b32 param2;
	st.param.b32 	[param2], %r7;
	.param .b32 param3;
	st.param.b32 	[param3], %r2;
	.param .b32 param4;
	st.param.b32 	[param4], %r25;
	.param .b32 param5;
	st.param.b32 	[param5], %r14;
	.param .b32 param6;
	st.param.b32 	[param6], %r15;
	.param .b32 param7;
	st.param.b32 	[param7], %r16;
	.param .b32 param8;
	st.param.b32 	[param8], %r17;
	.param .b64 param9;
	st.param.b64 	[param9], %rd1;
	.param .b32 param10;
	st.param.b32 	[param10], %r18;
	call.uni 
	_Z13SQBjlBlBkBjrBiiiiiiiiiPli, 
	(
	param0, 
	param1, 
	param2, 
	param3, 
	param4, 
	param5, 
	param6, 
	param7, 
	param8, 
	param9, 
	param10
	);
	} // callseq 51
$L__BB25_5:
	setp.ne.s32 	%p4, %r33, 0;
	@%p4 bra 	$L__BB25_3;
$L__BB25_6:
	ret;
$L__BB25_7:
	mov.b32 	%r27, 1;
	shl.b32 	%r28, %r27, %r1;
	or.b32  	%r29, %r28, %r10;
	mov.b32 	%r30, -2;
	shl.b32 	%r31, %r30, %r1;
	and.b32  	%r32, %r31, %r33;
	{ // callseq 52, 0
	.param .b32 param0;
	st.param.b32 	[param0], %r9;
	.param .b32 param1;
	st.param.b32 	[param1], %r29;
	.param .b32 param2;
	st.param.b32 	[param2], %r11;
	.param .b32 param3;
	st.param.b32 	[param3], %r12;
	.param .b32 param4;
	st.param.b32 	[param4], %r32;
	.param .b32 param5;
	st.param.b32 	[param5], %r14;
	.param .b32 param6;
	st.param.b32 	[param6], %r15;
	.param .b32 param7;
	st.param.b32 	[param7], %r16;
	.param .b32 param8;
	st.param.b32 	[param8], %r17;
	.param .b64 param9;
	st.param.b64 	[param9], %rd1;
	.param .b32 param10;
	st.param.b32 	[param10], %r18;
	call.uni 
	_Z10SQBlBkBjrBiiiiiiiiiPli, 
	(
	param0, 
	param1, 
	param2, 
	param3, 
	param4, 
	param5, 
	param6, 
	param7, 
	param8, 
	param9, 
	param10
	);
	} // callseq 52
	bra.uni 	$L__BB25_6;

}
.func _Z12SQBjlBklBjrBiiiiiiiiiPli(
	.param .b32 _Z12SQBjlBklBjrBiiiiiiiiiPli_param_0,
	.param .b32 _Z12SQBjlBklBjrBiiiiiiiiiPli_param_1,
	.param .b32 _Z12SQBjlBklBjrBiiiiiiiiiPli_param_2,
	.param .b32 _Z12SQBjlBklBjrBiiiiiiiiiPli_param_3,
	.param .b32 _Z12SQBjlBklBjrBiiiiiiiiiPli_param_4,
	.param .b32 _Z12SQBjlBklBjrBiiiiiiiiiPli_param_5,
	.param .b32 _Z12SQBjlBklBjrBiiiiiiiiiPli_param_6,
	.param .b32 _Z12SQBjlBklBjrBiiiiiiiiiPli_param_7,
	.param .b64 _Z12SQBjlBklBjrBiiiiiiiiiPli_param_8,
	.param .b32 _Z12SQBjlBklBjrBiiiiiiiiiPli_param_9
)
{
	.reg .pred 	%p<5>;
	.reg .b32 	%r<33>;
	.reg .b64 	%rd<2>;

	ld.param.u32 	%r9, [_Z12SQBjlBklBjrBiiiiiiiiiPli_param_0];
	ld.param.u32 	%r10, [_Z12SQBjlBklBjrBiiiiiiiiiPli_param_1];
	ld.param.u32 	%r11, [_Z12SQBjlBklBjrBiiiiiiiiiPli_param_2];
	ld.param.u32 	%r12, [_Z12SQBjlBklBjrBiiiiiiiiiPli_param_3];
	ld.param.u32 	%r32, [_Z12SQBjlBklBjrBiiiiiiiiiPli_param_4];
	ld.param.u32 	%r14, [_Z12SQBjlBklBjrBiiiiiiiiiPli_param_5];
	ld.param.u32 	%r15, [_Z12SQBjlBklBjrBiiiiiiiiiPli_param_6];
	ld.param.u32 	%r16, [_Z12SQBjlBklBjrBiiiiiiiiiPli_param_7];
	ld.param.u64 	%rd1, [_Z12SQBjlBklBjrBiiiiiiiiiPli_param_8];
	ld.param.u32 	%r17, [_Z12SQBjlBklBjrBiiiiiiiiiPli_param_9];
	add.s32 	%r1, %r17, -1;
	sub.s32 	%r18, %r1, %r14;
	setp.eq.s32 	%p1, %r12, %r18;
	@%p1 bra 	$L__BB26_7;
	setp.eq.s32 	%p2, %r32, 0;
	@%p2 bra 	$L__BB26_6;
	add.s32 	%r2, %r12, 1;
$L__BB26_3:
	neg.s32 	%r19, %r32;
	and.b32  	%r20, %r32, %r19;
	sub.s32 	%r32, %r32, %r20;
	or.b32  	%r21, %r20, %r9;
	shl.b32 	%r5, %r21, 1;
	or.b32  	%r6, %r20, %r10;
	shr.u32 	%r22, %r6, 1;
	or.b32  	%r7, %r20, %r11;
	or.b32  	%r23, %r22, %r7;
	or.b32  	%r8, %r23, %r5;
	setp.eq.s32 	%p3, %r8, -1;
	@%p3 bra 	$L__BB26_5;
	not.b32 	%r24, %r8;
	shr.s32 	%r25, %r6, 1;
	{ // callseq 53, 0
	.param .b32 param0;
	st.param.b32 	[param0], %r5;
	.param .b32 param1;
	st.param.b32 	[param1], %r25;
	.param .b32 param2;
	st.param.b32 	[param2], %r7;
	.param .b32 param3;
	st.param.b32 	[param3], %r2;
	.param .b32 param4;
	st.param.b32 	[param4], %r24;
	.param .b32 param5;
	st.param.b32 	[param5], %r14;
	.param .b32 param6;
	st.param.b32 	[param6], %r15;
	.param .b32 param7;
	st.param.b32 	[param7], %r16;
	.param .b64 param8;
	st.param.b64 	[param8], %rd1;
	.param .b32 param9;
	st.param.b32 	[param9], %r17;
	call.uni 
	_Z12SQBjlBklBjrBiiiiiiiiiPli, 
	(
	param0, 
	param1, 
	param2, 
	param3, 
	param4, 
	param5, 
	param6, 
	param7, 
	param8, 
	param9
	);
	} // callseq 53
$L__BB26_5:
	setp.ne.s32 	%p4, %r32, 0;
	@%p4 bra 	$L__BB26_3;
$L__BB26_6:
	ret;
$L__BB26_7:
	mov.b32 	%r26, 1;
	shl.b32 	%r27, %r26, %r1;
	or.b32  	%r28, %r27, %r10;
	mov.b32 	%r29, -2;
	shl.b32 	%r30, %r29, %r1;
	and.b32  	%r31, %r30, %r32;
	{ // callseq 54, 0
	.param .b32 param0;
	st.param.b32 	[param0], %r9;
	.param .b32 param1;
	st.param.b32 	[param1], %r28;
	.param .b32 param2;
	st.param.b32 	[param2], %r11;
	.param .b32 param3;
	st.param.b32 	[param3], %r12;
	.param .b32 param4;
	st.param.b32 	[param4], %r31;
	.param .b32 param5;
	st.param.b32 	[param5], %r14;
	.param .b32 param6;
	st.param.b32 	[param6], %r15;
	.param .b32 param7;
	st.param.b32 	[param7], %r16;
	.param .b64 param8;
	st.param.b64 	[param8], %rd1;
	.param .b32 param9;
	st.param.b32 	[param9], %r17;
	call.uni 
	_Z9SQBklBjrBiiiiiiiiiPli, 
	(
	param0, 
	param1, 
	param2, 
	param3, 
	param4, 
	param5, 
	param6, 
	param7, 
	param8, 
	param9
	);
	} // callseq 54
	bra.uni 	$L__BB26_6;

}
.func _Z12SQBjlBlkBjrBiiiiiiiiiPli(
	.param .b32 _Z12SQBjlBlkBjrBiiiiiiiiiPli_param_0,
	.param .b32 _Z12SQBjlBlkBjrBiiiiiiiiiPli_param_1,
	.param .b32 _Z12SQBjlBlkBjrBiiiiiiiiiPli_param_2,
	.param .b32 _Z12SQBjlBlkBjrBiiiiiiiiiPli_param_3,
	.param .b32 _Z12SQBjlBlkBjrBiiiiiiiiiPli_param_4,
	.param .b32 _Z12SQBjlBlkBjrBiiiiiiiiiPli_param_5,
	.param .b32 _Z12SQBjlBlkBjrBiiiiiiiiiPli_param_6,
	.param .b32 _Z12SQBjlBlkBjrBiiiiiiiiiPli_param_7,
	.param .b64 _Z12SQBjlBlkBjrBiiiiiiiiiPli_param_8,
	.param .b32 _Z12SQBjlBlkBjrBiiiiiiiiiPli_param_9
)
{
	.reg .pred 	%p<5>;
	.reg .b32 	%r<33>;
	.reg .b64 	%rd<2>;

	ld.param.u32 	%r9, [_Z12SQBjlBlkBjrBiiiiiiiiiPli_param_0];
	ld.param.u32 	%r10, [_Z12SQBjlBlkBjrBiiiiiiiiiPli_param_1];
	ld.param.u32 	%r11, [_Z12SQBjlBlkBjrBiiiiiiiiiPli_param_2];
	ld.param.u32 	%r12, [_Z12SQBjlBlkBjrBiiiiiiiiiPli_param_3];
	ld.param.u32 	%r32, [_Z12SQBjlBlkBjrBiiiiiiiiiPli_param_4];
	ld.param.u32 	%r14, [_Z12SQBjlBlkBjrBiiiiiiiiiPli_param_5];
	ld.param.u32 	%r15, [_Z12SQBjlBlkBjrBiiiiiiiiiPli_param_6];
	ld.param.u32 	%r16, [_Z12SQBjlBlkBjrBiiiiiiiiiPli_param_7];
	ld.param.u64 	%rd1, [_Z12SQBjlBlkBjrBiiiiiiiiiPli_param_8];
	ld.param.u32 	%r17, [_Z12SQBjlBlkBjrBiiiiiiiiiPli_param_9];
	add.s32 	%r1, %r17, -1;
	sub.s32 	%r18, %r1, %r14;
	setp.eq.s32 	%p1, %r12, %r18;
	@%p1 bra 	$L__BB27_7;
	setp.eq.s32 	%p2, %r32, 0;
	@%p2 bra 	$L__BB27_6;
	add.s32 	%r2, %r12, 1;
$L__BB27_3:
	neg.s32 	%r19, %r32;
	and.b32  	%r20, %r32, %r19;
	sub.s32 	%r32, %r32, %r20;
	or.b32  	%r21, %r20, %r9;
	shl.b32 	%r5, %r21, 1;
	or.b32  	%r6, %r20, %r10;
	shr.u32 	%r22, %r6, 1;
	or.b32  	%r7, %r20, %r11;
	or.b32  	%r23, %r22, %r7;
	or.b32  	%r8, %r23, %r5;
	setp.eq.s32 	%p3, %r8, -1;
	@%p3 bra 	$L__BB27_5;
	not.b32 	%r24, %r8;
	shr.s32 	%r25, %r6, 1;
	{ // callseq 55, 0
	.param .b32 param0;
	st.param.b32 	[param0], %r5;
	.param .b32 param1;
	st.param.b32 	[param1], %r25;
	.param .b32 param2;
	st.param.b32 	[param2], %r7;
	.param .b32 param3;
	st.param.b32 	[param3], %r2;
	.param .b32 param4;
	st.param.b32 	[param4], %r24;
	.param .b32 param5;
	st.param.b32 	[param5], %r14;
	.param .b32 param6;
	st.param.b32 	[param6], %r15;
	.param .b32 param7;
	st.param.b32 	[param7], %r16;
	.param .b64 param8;
	st.param.b64 	[param8], %rd1;
	.param .b32 param9;
	st.param.b32 	[param9], %r17;
	call.uni 
	_Z12SQBjlBlkBjrBiiiiiiiiiPli, 
	(
	param0, 
	param1, 
	param2, 
	param3, 
	param4, 
	param5, 
	param6, 
	param7, 
	param8, 
	param9
	);
	} // callseq 55
$L__BB27_5:
	setp.ne.s32 	%p4, %r32, 0;
	@%p4 bra 	$L__BB27_3;
$L__BB27_6:
	ret;
$L__BB27_7:
	mov.b32 	%r26, 1;
	shl.b32 	%r27, %r26, %r1;
	or.b32  	%r28, %r27, %r10;
	mov.b32 	%r29, -2;
	shl.b32 	%r30, %r29, %r1;
	and.b32  	%r31, %r30, %r32;
	{ // callseq 56, 0
	.param .b32 param0;
	st.param.b32 	[param0], %r9;
	.param .b32 param1;
	st.param.b32 	[param1], %r28;
	.param .b32 param2;
	st.param.b32 	[param2], %r11;
	.param .b32 param3;
	st.param.b32 	[param3], %r12;
	.param .b32 param4;
	st.param.b32 	[param4], %r31;
	.param .b32 param5;
	st.param.b32 	[param5], %r14;
	.param .b32 param6;
	st.param.b32 	[param6], %r15;
	.param .b32 param7;
	st.param.b32 	[param7], %r16;
	.param .b64 param8;
	st.param.b64 	[param8], %rd1;
	.param .b32 param9;
	st.param.b32 	[param9], %r17;
	call.uni 
	_Z9SQBlkBjrBiiiiiiiiiPli, 
	(
	param0, 
	param1, 
	param2, 
	param3, 
	param4, 
	param5, 
	param6, 
	param7, 
	param8, 
	param9
	);
	} // callseq 56
	bra.uni 	$L__BB27_6;

}
	// .globl	_Z19execSolutionsKernelP13Constellationii
.visible .entry _Z19execSolutionsKernelP13Constellationii(
	.param .u64 .ptr .align 1 _Z19execSolutionsKernelP13Constellationii_param_0,
	.param .u32 _Z19execSolutionsKernelP13Constellationii_param_1,
	.param .u32 _Z19execSolutionsKernelP13Constellationii_param_2
)
{
	.local .align 8 .b8 	__local_depot28[8];
	.reg .b64 	%SP;
	.reg .b64 	%SPL;
	.reg .pred 	%p<39>;
	.reg .b32 	%r<101>;
	.reg .b64 	%rd<48>;

	mov.u64 	%SPL, __local_depot28;
	cvta.local.u64 	%SP, %SPL;
	ld.param.u64 	%rd6, [_Z19execSolutionsKernelP13Constellationii_param_0];
	ld.param.u32 	%r28, [_Z19execSolutionsKernelP13Constellationii_param_1];
	ld.param.u32 	%r29, [_Z19execSolutionsKernelP13Constellationii_param_2];
	add.u64 	%rd7, %SP, 0;
	add.u64 	%rd1, %SPL, 0;
	mov.u32 	%r30, %ctaid.x;
	mov.u32 	%r31, %ntid.x;
	mov.u32 	%r32, %tid.x;
	mad.lo.s32 	%r1, %r30, %r31, %r32;
	setp.ge.s32 	%p1, %r1, %r29;
	@%p1 bra 	$L__BB28_70;
	cvta.to.global.u64 	%rd8, %rd6;
	mul.wide.s32 	%rd9, %r1, 32;
	add.s64 	%rd2, %rd8, %rd9;
	ld.global.u32 	%r2, [%rd2+16];
	shr.u32 	%r33, %r2, 10;
	and.b32  	%r3, %r33, 31;
	shr.u32 	%r34, %r2, 5;
	and.b32  	%r4, %r34, 31;
	and.b32  	%r5, %r2, 31;
	ld.global.u32 	%r35, [%rd2+4];
	shr.s32 	%r36, %r35, 1;
	ld.global.v2.u32 	{%r37, %r38}, [%rd2+8];
	shr.s32 	%r39, %r37, 1;
	shr.u32 	%r40, %r38, 1;
	add.s32 	%r6, %r28, -2;
	mov.b32 	%r41, -1;
	shl.b32 	%r42, %r41, %r6;
	or.b32  	%r7, %r40, %r42;
	mov.b64 	%rd10, 0;
	st.local.u64 	[%rd1], %rd10;
	shr.s32 	%r8, %r2, 20;
	add.s32 	%r43, %r28, -1;
	mov.b32 	%r44, 1;
	shl.b32 	%r45, %r44, %r43;
	shr.s32 	%r46, %r45, %r3;
	shr.s32 	%r47, %r45, %r5;
	or.b32  	%r48, %r46, %r47;
	sub.s32 	%r49, %r28, %r8;
	shr.s32 	%r50, %r48, %r49;
	or.b32  	%r9, %r50, %r36;
	setp.gt.s32 	%p2, %r8, %r4;
	sub.s32 	%r51, %r8, %r4;
	add.s32 	%r52, %r51, 1;
	shr.s32 	%r53, %r45, %r52;
	selp.b32 	%r54, %r53, 0, %p2;
	or.b32  	%r55, %r54, %r39;
	shl.b32 	%r10, %r28, 1;
	sub.s32 	%r56, %r10, %r8;
	add.s32 	%r57, %r56, -33;
	setp.lt.s32 	%p3, %r3, %r57;
	sub.s32 	%r58, %r6, %r8;
	shl.b32 	%r59, %r46, %r58;
	selp.b32 	%r60, 0, %r59, %p3;
	or.b32  	%r11, %r55, %r60;
	or.b32  	%r61, %r9, %r7;
	or.b32  	%r62, %r61, %r11;
	not.b32 	%r12, %r62;
	add.s32 	%r13, %r28, -3;
	setp.ge.s32 	%p4, %r3, %r13;
	@%p4 bra 	$L__BB28_25;
	add.s32 	%r14, %r3, 1;
	add.s32 	%r75, %r56, -34;
	setp.le.s32 	%p25, %r3, %r75;
	@%p25 bra 	$L__BB28_18;
	setp.ge.u32 	%p29, %r4, %r5;
	@%p29 bra 	$L__BB28_11;
	add.s32 	%r15, %r4, -1;
	add.s32 	%r16, %r5, -1;
	setp.ge.s32 	%p33, %r8, %r5;
	@%p33 bra 	$L__BB28_10;
	setp.ge.s32 	%p34, %r8, %r4;
	@%p34 bra 	$L__BB28_9;
	add.s32 	%r81, %r4, 1;
	setp.eq.s32 	%p35, %r5, %r81;
	@%p35 bra 	$L__BB28_8;
	{ // callseq 88, 0
	.param .b32 param0;
	st.param.b32 	[param0], %r9;
	.param .b32 param1;
	st.param.b32 	[param1], %r11;
	.param .b32 param2;
	st.param.b32 	[param2], %r7;
	.param .b32 param3;
	st.param.b32 	[param3], %r8;
	.param .b32 param4;
	st.param.b32 	[param4], %r12;
	.param .b32 param5;
	st.param.b32 	[param5], %r14;
	.param .b32 param6;
	st.param.b32 	[param6], %r6;
	.param .b32 param7;
	st.param.b32 	[param7], %r15;
	.param .b32 param8;
	st.param.b32 	[param8], %r16;
	.param .b64 param9;
	st.param.b64 	[param9], %rd7;
	.param .b32 param10;
	st.param.b32 	[param10], %r28;
	call.uni 
	_Z10SQBkBlBjrBiiiiiiiiiPli, 
	(
	param0, 
	param1, 
	param2, 
	param3, 
	param4, 
	param5, 
	param6, 
	param7, 
	param8, 
	param9, 
	param10
	);
	} // callseq 88
	bra.uni 	$L__BB28_66;
$L__BB28_8:
	{ // callseq 89, 0
	.param .b32 param0;
	st.param.b32 	[param0], %r9;
	.param .b32 param1;
	st.param.b32 	[param1], %r11;
	.param .b32 param2;
	st.param.b32 	[param2], %r7;
	.param .b32 param3;
	st.param.b32 	[param3], %r8;
	.param .b32 param4;
	st.param.b32 	[param4], %r12;
	.param .b32 param5;
	st.param.b32 	[param5], %r14;
	.param .b32 param6;
	st.param.b32 	[param6], %r6;
	.param .b32 param7;
	st.param.b32 	[param7], %r15;
	.param .b64 param8;
	st.param.b64 	[param8], %rd7;
	.param .b32 param9;
	st.param.b32 	[param9], %r28;
	call.uni 
	_Z9SQBklBjrBiiiiiiiiiPli, 
	(
	param0, 
	param1, 
	param2, 
	param3, 
	param4, 
	param5, 
	param6, 
	param7, 
	param8, 
	param9
	);
	} // callseq 89
	bra.uni 	$L__BB28_66;
$L__BB28_9:
	{ // callseq 87, 0
	.param .b32 param0;
	st.param.b32 	[param0], %r9;
	.param .b32 param1;
	st.param.b32 	[param1], %r11;
	.param .b32 param2;
	st.param.b32 	[param2], %r7;
	.param .b32 param3;
	st.param.b32 	[param3], %r8;
	.param .b32 param4;
	st.param.b32 	[param4], %r12;
	.param .b32 param5;
	st.param.b32 	[param5], %r14;
	.param .b32 param6;
	st.param.b32 	[param6], %r6;
	.param .b32 param7;
	st.param.b32 	[param7], %r16;
	.param .b64 param8;
	st.param.b64 	[param8], %rd7;
	call.uni 
	_Z8SQBlBjrBiiiiiiiiiPli, 
	(
	param0, 
	param1, 
	param2, 
	param3, 
	param4, 
	param5, 
	param6, 
	param7, 
	param8
	);
	} // callseq 87
	bra.uni 	$L__BB28_66;
$L__BB28_10:
	{ // callseq 86, 0
	.param .b32 param0;
	st.param.b32 	[param0], %r9;
	.param .b32 param1;
	st.param.b32 	[param1], %r11;
	.param .b32 param2;
	st.param.b32 	[param2], %r7;
	.param .b32 param3;
	st.param.b32 	[param3], %r8;
	.param .b32 param4;
	st.param.b32 	[param4], %r12;
	.param .b32 param5;
	st.param.b32 	[param5], %r14;
	.param .b32 param6;
	st.param.b32 	[param6], %r6;
	.param .b64 param7;
	st.param.b64 	[param7], %rd7;
	call.uni 
	_Z6SQBjrBiiiiiiiiiPli, 
	(
	param0, 
	param1, 
	param2, 
	param3, 
	param4, 
	param5, 
	param6, 
	param7
	);
	} // callseq 86
	bra.uni 	$L__BB28_66;
$L__BB28_11:
	add.s32 	%r17, %r5, -1;
	add.s32 	%r18, %r4, -1;
	setp.ge.s32 	%p30, %r8, %r4;
	@%p30 bra 	$L__BB28_17;
	setp.ge.s32 	%p31, %r8, %r5;
	@%p31 bra 	$L__BB28_16;
	add.s32 	%r80, %r5, 1;
	setp.eq.s32 	%p32, %r4, %r80;
	@%p32 bra 	$L__BB28_15;
	{ // callseq 84, 0
	.param .b32 param0;
	st.param.b32 	[param0], %r9;
	.param .b32 param1;
	st.param.b32 	[param1], %r11;
	.param .b32 param2;
	st.param.b32 	[param2], %r7;
	.param .b32 param3;
	st.param.b32 	[param3], %r8;
	.param .b32 param4;
	st.param.b32 	[param4], %r12;
	.param .b32 param5;
	st.param.b32 	[param5], %r14;
	.param .b32 param6;
	st.param.b32 	[param6], %r6;
	.param .b32 param7;
	st.param.b32 	[param7], %r17;
	.param .b32 param8;
	st.param.b32 	[param8], %r18;
	.param .b64 param9;
	st.param.b64 	[param9], %rd7;
	.param .b32 param10;
	st.param.b32 	[param10], %r28;
	call.uni 
	_Z10SQBlBkBjrBiiiiiiiiiPli, 
	(
	param0, 
	param1, 
	param2, 
	param3, 
	param4, 
	param5, 
	param6, 
	param7, 
	param8, 
	param9, 
	param10
	);
	} // callseq 84
	bra.uni 	$L__BB28_66;
$L__BB28_15:
	{ // callseq 85, 0
	.param .b32 param0;
	st.param.b32 	[param0], %r9;
	.param .b32 param1;
	st.param.b32 	[param1], %r11;
	.param .b32 param2;
	st.param.b32 	[param2], %r7;
	.param .b32 param3;
	st.param.b32 	[param3], %r8;
	.param .b32 param4;
	st.param.b32 	[param4], %r12;
	.param .b32 param5;
	st.param.b32 	[param5], %r14;
	.param .b32 param6;
	st.param.b32 	[param6], %r6;
	.param .b32 param7;
	st.param.b32 	[param7], %r17;
	.param .b64 param8;
	st.param.b64 	[param8], %rd7;
	.param .b32 param9;
	st.param.b32 	[param9], %r28;
	call.uni 
	_Z9SQBlkBjrBiiiiiiiiiPli, 
	(
	param0, 
	param1, 
	param2, 
	param3, 
	param4, 
	param5, 
	param6, 
	param7, 
	param8, 
	param9
	);
	} // callseq 85
	bra.uni 	$L__BB28_66;
$L__BB28_16:
	{ // callseq 83, 0
	.param .b32 param0;
	st.param.b32 	[param0], %r9;
	.param .b32 param1;
	st.param.b32 	[param1], %r11;
	.param .b32 param2;
	st.param.b32 	[param2], %r7;
	.param .b32 param3;
	st.param.b32 	[param3], %r8;
	.param .b32 param4;
	st.param.b32 	[param4], %r12;
	.param .b32 param5;
	st.param.b32 	[param5], %r14;
	.param .b32 param6;
	st.param.b32 	[param6], %r6;
	.param .b32 param7;
	st.param.b32 	[param7], %r18;
	.param .b64 param8;
	st.param.b64 	[param8], %rd7;
	.param .b32 param9;
	st.param.b32 	[param9], %r28;
	call.uni 
	_Z8SQBkBjrBiiiiiiiiiPli, 
	(
	param0, 
	param1, 
	param2, 
	param3, 
	param4, 
	param5, 
	param6, 
	param7, 
	param8, 
	param9
	);
	} // callseq 83
	bra.uni 	$L__BB28_66;
$L__BB28_17:
	{ // callseq 82, 0
	.param .b32 param0;
	st.param.b32 	[param0], %r9;
	.param .b32 param1;
	st.param.b32 	[param1], %r11;
	.param .b32 param2;
	st.param.b32 	[param2], %r7;
	.param .b32 param3;
	st.param.b32 	[param3], %r8;
	.param .b32 param4;
	st.param.b32 	[param4], %r12;
	.param .b32 param5;
	st.param.b32 	[param5], %r14;
	.param .b32 param6;
	st.param.b32 	[param6], %r6;
	.param .b64 param7;
	st.param.b64 	[param7], %rd7;
	call.uni 
	_Z6SQBjrBiiiiiiiiiPli, 
	(
	param0, 
	param1, 
	param2, 
	param3, 
	param4, 
	param5, 
	param6, 
	param7
	);
	} // callseq 82
	bra.uni 	$L__BB28_66;
$L__BB28_18:
	setp.ge.u32 	%p26, %r4, %r5;
	@%p26 bra 	$L__BB28_22;
	add.s32 	%r19, %r4, -1;
	add.s32 	%r78, %r4, 1;
	setp.eq.s32 	%p28, %r5, %r78;
	@%p28 bra 	$L__BB28_21;
	add.s32 	%r79, %r5, -1;
	{ // callseq 80, 0
	.param .b32 param0;
	st.param.b32 	[param0], %r9;
	.param .b32 param1;
	st.param.b32 	[param1], %r11;
	.param .b32 param2;
	st.param.b32 	[param2], %r7;
	.param .b32 param3;
	st.param.b32 	[param3], %r8;
	.param .b32 param4;
	st.param.b32 	[param4], %r12;
	.param .b32 param5;
	st.param.b32 	[param5], %r14;
	.param .b32 param6;
	st.param.b32 	[param6], %r6;
	.param .b32 param7;
	st.param.b32 	[param7], %r19;
	.param .b32 param8;
	st.param.b32 	[param8], %r79;
	.param .b64 param9;
	st.param.b64 	[param9], %rd7;
	.param .b32 param10;
	st.param.b32 	[param10], %r28;
	call.uni 
	_Z13SQBjlBkBlBjrBiiiiiiiiiPli, 
	(
	param0, 
	param1, 
	param2, 
	param3, 
	param4, 
	param5, 
	param6, 
	param7, 
	param8, 
	param9, 
	param10
	);
	} // callseq 80
	bra.uni 	$L__BB28_66;
$L__BB28_21:
	{ // callseq 81, 0
	.param .b32 param0;
	st.param.b32 	[param0], %r9;
	.param .b32 param1;
	st.param.b32 	[param1], %r11;
	.param .b32 param2;
	st.param.b32 	[param2], %r7;
	.param .b32 param3;
	st.param.b32 	[param3], %r8;
	.param .b32 param4;
	st.param.b32 	[param4], %r12;
	.param .b32 param5;
	st.param.b32 	[param5], %r14;
	.param .b32 param6;
	st.param.b32 	[param6], %r6;
	.param .b32 param7;
	st.param.b32 	[param7], %r19;
	.param .b64 param8;
	st.param.b64 	[param8], %rd7;
	.param .b32 param9;
	st.param.b32 	[param9], %r28;
	call.uni 
	_Z12SQBjlBklBjrBiiiiiiiiiPli, 
	(
	param0, 
	param1, 
	param2, 
	param3, 
	param4, 
	param5, 
	param6, 
	param7, 
	param8, 
	param9
	);
	} // callseq 81
	bra.uni 	$L__BB28_66;
$L__BB28_22:
	add.s32 	%r20, %r5, -1;
	add.s32 	%r76, %r5, 1;
	setp.eq.s32 	%p27, %r4, %r76;
	@%p27 bra 	$L__BB28_24;
	add.s32 	%r77, %r4, -1;
	{ // callseq 78, 0
	.param .b32 param0;
	st.param.b32 	[param0], %r9;
	.param .b32 param1;
	st.param.b32 	[param1], %r11;
	.param .b32 param2;
	st.param.b32 	[param2], %r7;
	.param .b32 param3;
	st.param.b32 	[param3], %r8;
	.param .b32 param4;
	st.param.b32 	[param4], %r12;
	.param .b32 param5;
	st.param.b32 	[param5], %r14;
	.param .b32 param6;
	st.param.b32 	[param6], %r6;
	.param .b32 param7;
	st.param.b32 	[param7], %r20;
	.param .b32 param8;
	st.param.b32 	[param8], %r77;
	.param .b64 param9;
	st.param.b64 	[param9], %rd7;
	.param .b32 param10;
	st.param.b32 	[param10], %r28;
	call.uni 
	_Z13SQBjlBlBkBjrBiiiiiiiiiPli, 
	(
	param0, 
	param1, 
	param2, 
	param3, 
	param4, 
	param5, 
	param6, 
	param7, 
	param8, 
	param9, 
	param10
	);
	} // callseq 78
	bra.uni 	$L__BB28_66;
$L__BB28_24:
	{ // callseq 79, 0
	.param .b32 param0;
	st.param.b32 	[param0], %r9;
	.param .b32 param1;
	st.param.b32 	[param1], %r11;
	.param .b32 param2;
	st.param.b32 	[param2], %r7;
	.param .b32 param3;
	st.param.b32 	[param3], %r8;
	.param .b32 param4;
	st.param.b32 	[param4], %r12;
	.param .b32 param5;
	st.param.b32 	[param5], %r14;
	.param .b32 param6;
	st.param.b32 	[param6], %r6;
	.param .b32 param7;
	st.param.b32 	[param7], %r20;
	.param .b64 param8;
	st.param.b64 	[param8], %rd7;
	.param .b32 param9;
	st.param.b32 	[param9], %r28;
	call.uni 
	_Z12SQBjlBlkBjrBiiiiiiiiiPli, 
	(
	param0, 
	param1, 
	param2, 
	param3, 
	param4, 
	param5, 
	param6, 
	param7, 
	param8, 
	param9
	);
	} // callseq 79
	bra.uni 	$L__BB28_66;
$L__BB28_25:
	setp.ne.s32 	%p5, %r3, %r13;
	@%p5 bra 	$L__BB28_41;
	setp.ge.u32 	%p18, %r4, %r5;
	@%p18 bra 	$L__BB28_34;
	add.s32 	%r21, %r4, -1;
	add.s32 	%r22, %r5, -1;
	setp.ge.s32 	%p22, %r8, %r5;
	@%p22 bra 	$L__BB28_33;
	setp.ge.s32 	%p23, %r8, %r4;
	@%p23 bra 	$L__BB28_32;
	add.s32 	%r73, %r4, 1;
	setp.eq.s32 	%p24, %r5, %r73;
	@%p24 bra 	$L__BB28_31;
	{ // callseq 76, 0
	.param .b32 param0;
	st.param.b32 	[param0], %r9;
	.param .b32 param1;
	st.param.b32 	[param1], %r11;
	.param .b32 param2;
	st.param.b32 	[param2], %r7;
	.param .b32 param3;
	st.param.b32 	[param3], %r8;
	.param .b32 param4;
	st.param.b32 	[param4], %r12;
	.param .b32 param5;
	st.param.b32 	[param5], %r6;
	.param .b32 param6;
	st.param.b32 	[param6], %r21;
	.param .b32 param7;
	st.param.b32 	[param7], %r22;
	.param .b64 param8;
	st.param.b64 	[param8], %rd7;
	.param .b32 param9;
	st.param.b32 	[param9], %r28;
	call.uni 
	_Z9SQd2BkBlBiiiiiiiiiPli, 
	(
	param0, 
	param1, 
	param2, 
	param3, 
	param4, 
	param5, 
	param6, 
	param7, 
	param8, 
	param9
	);
	} // callseq 76
	bra.uni 	$L__BB28_66;
$L__BB28_31:
	{ // callseq 77, 0
	.param .b32 param0;
	st.param.b32 	[param0], %r9;
	.param .b32 param1;
	st.param.b32 	[param1], %r11;
	.param .b32 param2;
	st.param.b32 	[param2], %r7;
	.param .b32 param3;
	st.param.b32 	[param3], %r8;
	.param .b32 param4;
	st.param.b32 	[param4], %r12;
	.param .b32 param5;
	st.param.b32 	[param5], %r6;
	.param .b32 param6;
	st.param.b32 	[param6], %r21;
	.param .b64 param7;
	st.param.b64 	[param7], %rd7;
	.param .b32 param8;
	st.param.b32 	[param8], %r28;
	call.uni 
	_Z8SQd2BklBiiiiiiiiiPli, 
	(
	param0, 
	param1, 
	param2, 
	param3, 
	param4, 
	param5, 
	param6, 
	param7, 
	param8
	);
	} // callseq 77
	bra.uni 	$L__BB28_66;
$L__BB28_32:
	{ // callseq 75, 0
	.param .b32 param0;
	st.param.b32 	[param0], %r9;
	.param .b32 param1;
	st.param.b32 	[param1], %r11;
	.param .b32 param2;
	st.param.b32 	[param2], %r7;
	.param .b32 param3;
	st.param.b32 	[param3], %r8;
	.param .b32 param4;
	st.param.b32 	[param4], %r12;
	.param .b32 param5;
	st.param.b32 	[param5], %r6;
	.param .b32 param6;
	st.param.b32 	[param6], %r22;
	.param .b64 param7;
	st.param.b64 	[param7], %rd7;
	call.uni 
	_Z7SQd2BlBiiiiiiiiiPli, 
	(
	param0, 
	param1, 
	param2, 
	param3, 
	param4, 
	param5, 
	param6, 
	param7
	);
	} // callseq 75
	bra.uni 	$L__BB28_66;
$L__BB28_33:
	{ // callseq 74, 0
	.param .b32 param0;
	st.param.b32 	[param0], %r9;
	.param .b32 param1;
	st.param.b32 	[param1], %r11;
	.param .b32 param2;
	st.param.b32 	[param2], %r7;
	.param .b32 param3;
	st.param.b32 	[param3], %r8;
	.param .b32 param4;
	st.param.b32 	[param4], %r12;
	.param .b32 param5;
	st.param.b32 	[param5], %r6;
	.param .b64 param6;
	st.param.b64 	[param6], %rd7;
	call.uni 
	_Z5SQd2BiiiiiiiiiPli, 
	(
	param0, 
	param1, 
	param2, 
	param3, 
	param4, 
	param5, 
	param6
	);
	} // callseq 74
	bra.uni 	$L__BB28_66;
$L__BB28_34:
	add.s32 	%r23, %r5, -1;
	add.s32 	%r24, %r4, -1;
	setp.ge.s32 	%p19, %r8, %r4;
	@%p19 bra 	$L__BB28_40;
	setp.ge.s32 	%p20, %r8, %r5;
	@%p20 bra 	$L__BB28_39;
	add.s32 	%r72, %r5, 1;
	setp.eq.s32 	%p21, %r4, %r72;
	@%p21 bra 	$L__BB28_38;
	{ // callseq 72, 0
	.param .b32 param0;
	st.param.b32 	[param0], %r9;
	.param .b32 param1;
	st.param.b32 	[param1], %r11;
	.param .b32 param2;
	st.param.b32 	[param2], %r7;
	.param .b32 param3;
	st.param.b32 	[param3], %r8;
	.param .b32 param4;
	st.param.b32 	[param4], %r12;
	.param .b32 param5;
	st.param.b32 	[param5], %r6;
	.param .b32 param6;
	st.param.b32 	[param6], %r23;
	.param .b32 param7;
	st.param.b32 	[param7], %r24;
	.param .b64 param8;
	st.param.b64 	[param8], %rd7;
	.param .b32 param9;
	st.param.b32 	[param9], %r28;
	call.uni 
	_Z9SQd2BlBkBiiiiiiiiiPli, 
	(
	param0, 
	param1, 
	param2, 
	param3, 
	param4, 
	param5, 
	param6, 
	param7, 
	param8, 
	param9
	);
	} // callseq 72
	bra.uni 	$L__BB28_66;
$L__BB28_38:
	{ // callseq 73, 0
	.param .b32 param0;
	st.param.b32 	[param0], %r9;
	.param .b32 param1;
	st.param.b32 	[param1], %r11;
	.param .b32 param2;
	st.param.b32 	[param2], %r7;
	.param .b32 param3;
	st.param.b32 	[param3], %r8;
	.param .b32 param4;
	st.param.b32 	[param4], %r12;
	.param .b32 param5;
	st.param.b32 	[param5], %r6;
	.param .b32 param6;
	st.param.b32 	[param6], %r23;
	.param .b64 param7;
	st.param.b64 	[param7], %rd7;
	.param .b32 param8;
	st.param.b32 	[param8], %r28;
	call.uni 
	_Z8SQd2BlkBiiiiiiiiiPli, 
	(
	param0, 
	param1, 
	param2, 
	param3, 
	param4, 
	param5, 
	param6, 
	param7, 
	param8
	);
	} // callseq 73
	bra.uni 	$L__BB28_66;
$L__BB28_39:
	{ // callseq 71, 0
	.param .b32 param0;
	st.param.b32 	[param0], %r9;
	.param .b32 param1;
	st.param.b32 	[param1], %r11;
	.param .b32 param2;
	st.param.b32 	[param2], %r7;
	.param .b32 param3;
	st.param.b32 	[param3], %r8;
	.param .b32 param4;
	st.param.b32 	[param4], %r12;
	.param .b32 param5;
	st.param.b32 	[param5], %r6;
	.param .b32 param6;
	st.param.b32 	[param6], %r24;
	.param .b64 param7;
	st.param.b64 	[param7], %rd7;
	.param .b32 param8;
	st.param.b32 	[param8], %r28;
	call.uni 
	_Z7SQd2BkBiiiiiiiiiPli, 
	(
	param0, 
	param1, 
	param2, 
	param3, 
	param4, 
	param5, 
	param6, 
	param7, 
	param8
	);
	} // callseq 71
	bra.uni 	$L__BB28_66;
$L__BB28_40:
	{ // callseq 70, 0
	.param .b32 param0;
	st.param.b32 	[param0], %r9;
	.param .b32 param1;
	st.param.b32 	[param1], %r11;
	.param .b32 param2;
	st.param.b32 	[param2], %r7;
	.param .b32 param3;
	st.param.b32 	[param3], %r8;
	.param .b32 param4;
	st.param.b32 	[param4], %r12;
	.param .b32 param5;
	st.param.b32 	[param5], %r6;
	.param .b64 param6;
	st.param.b64 	[param6], %rd7;
	call.uni 
	_Z5SQd2BiiiiiiiiiPli, 
	(
	param0, 
	param1, 
	param2, 
	param3, 
	param4, 
	param5, 
	param6
	);
	} // callseq 70
	bra.uni 	$L__BB28_66;
$L__BB28_41:
	setp.ne.s32 	%p6, %r3, %r6;
	@%p6 bra 	$L__BB28_63;
	setp.ge.u32 	%p8, %r4, %r5;
	@%p8 bra 	$L__BB28_50;
	setp.ge.s32 	%p15, %r8, %r5;
	@%p15 bra 	$L__BB28_49;
	setp.ge.s32 	%p16, %r8, %r4;
	@%p16 bra 	$L__BB28_48;
	add.s32 	%r25, %r4, -1;
	add.s32 	%r70, %r4, 1;
	setp.eq.s32 	%p17, %r5, %r70;
	@%p17 bra 	$L__BB28_47;
	add.s32 	%r71, %r5, -1;
	{ // callseq 68, 0
	.param .b32 param0;
	st.param.b32 	[param0], %r9;
	.param .b32 param1;
	st.param.b32 	[param1], %r11;
	.param .b32 param2;
	st.param.b32 	[param2], %r7;
	.param .b32 param3;
	st.param.b32 	[param3], %r8;
	.param .b32 param4;
	st.param.b32 	[param4], %r12;
	.param .b32 param5;
	st.param.b32 	[param5], %r3;
	.param .b32 param6;
	st.param.b32 	[param6], %r25;
	.param .b32 param7;
	st.param.b32 	[param7], %r71;
	.param .b64 param8;
	st.param.b64 	[param8], %rd7;
	.param .b32 param9;
	st.param.b32 	[param9], %r28;
	call.uni 
	_Z9SQd1BkBlBiiiiiiiiiPli, 
	(
	param0, 
	param1, 
	param2, 
	param3, 
	param4, 
	param5, 
	param6, 
	param7, 
	param8, 
	param9
	);
	} // callseq 68
	bra.uni 	$L__BB28_66;
$L__BB28_47:
	{ // callseq 69, 0
	.param .b32 param0;
	st.param.b32 	[param0], %r9;
	.param .b32 param1;
	st.param.b32 	[param1], %r11;
	.param .b32 param2;
	st.param.b32 	[param2], %r7;
	.param .b32 param3;
	st.param.b32 	[param3], %r8;
	.param .b32 param4;
	st.param.b32 	[param4], %r12;
	.param .b32 param5;
	st.param.b32 	[param5], %r3;
	.param .b32 param6;
	st.param.b32 	[param6], %r25;
	.param .b64 param7;
	st.param.b64 	[param7], %rd7;
	.param .b32 param8;
	st.param.b32 	[param8], %r28;
	call.uni 
	_Z8SQd1BklBiiiiiiiiiPli, 
	(
	param0, 
	param1, 
	param2, 
	param3, 
	param4, 
	param5, 
	param6, 
	param7, 
	param8
	);
	} // callseq 69
	bra.uni 	$L__BB28_66;
$L__BB28_48:
	add.s32 	%r69, %r5, -1;
	{ // callseq 67, 0
	.param .b32 param0;
	st.param.b32 	[param0], %r9;
	.param .b32 param1;
	st.param.b32 	[param1], %r11;
	.param .b32 param2;
	st.param.b32 	[param2], %r7;
	.param .b32 param3;
	st.param.b32 	[param3], %r8;
	.param .b32 param4;
	st.param.b32 	[param4], %r12;
	.param .b32 param5;
	st.param.b32 	[param5], %r3;
	.param .b32 param6;
	st.param.b32 	[param6], %r69;
	.param .b64 param7;
	st.param.b64 	[param7], %rd7;
	call.uni 
	_Z7SQd1BlBiiiiiiiiiPli, 
	(
	param0, 
	param1, 
	param2, 
	param3, 
	param4, 
	param5, 
	param6, 
	param7
	);
	} // callseq 67
	bra.uni 	$L__BB28_66;
$L__BB28_49:
	{ // callseq 66, 0
	.param .b32 param0;
	st.param.b32 	[param0], %r9;
	.param .b32 param1;
	st.param.b32 	[param1], %r11;
	.param .b32 param2;
	st.param.b32 	[param2], %r7;
	.param .b32 param3;
	st.param.b32 	[param3], %r8;
	.param .b32 param4;
	st.param.b32 	[param4], %r12;
	.param .b32 param5;
	st.param.b32 	[param5], %r3;
	.param .b64 param6;
	st.param.b64 	[param6], %rd7;
	call.uni 
	_Z5SQd1BiiiiiiiiiPli, 
	(
	param0, 
	param1, 
	param2, 
	param3, 
	param4, 
	param5, 
	param6
	);
	} // callseq 66
	bra.uni 	$L__BB28_66;
$L__BB28_50:
	setp.ge.s32 	%p9, %r8, %r4;
	@%p9 bra 	$L__BB28_62;
	setp.ge.s32 	%p10, %r8, %r5;
	@%p10 bra 	$L__BB28_59;
	setp.ge.u32 	%p12, %r4, %r3;
	@%p12 bra 	$L__BB28_56;
	add.s32 	%r26, %r5, -1;
	add.s32 	%r67, %r5, 1;
	setp.eq.s32 	%p14, %r4, %r67;
	@%p14 bra 	$L__BB28_55;
	add.s32 	%r68, %r4, -1;
	{ // callseq 64, 0
	.param .b32 param0;
	st.param.b32 	[param0], %r9;
	.param .b32 param1;
	st.param.b32 	[param1], %r11;
	.param .b32 param2;
	st.param.b32 	[param2], %r7;
	.param .b32 param3;
	st.param.b32 	[param3], %r8;
	.param .b32 param4;
	st.param.b32 	[param4], %r12;
	.param .b32 param5;
	st.param.b32 	[param5], %r3;
	.param .b32 param6;
	st.param.b32 	[param6], %r26;
	.param .b32 param7;
	st.param.b32 	[param7], %r68;
	.param .b64 param8;
	st.param.b64 	[param8], %rd7;
	.param .b32 param9;
	st.param.b32 	[param9], %r28;
	call.uni 
	_Z9SQd1BlBkBiiiiiiiiiPli, 
	(
	param0, 
	param1, 
	param2, 
	param3, 
	param4, 
	param5, 
	param6, 
	param7, 
	param8, 
	param9
	);
	} // callseq 64
	bra.uni 	$L__BB28_66;
$L__BB28_55:
	{ // callseq 65, 0
	.param .b32 param0;
	st.param.b32 	[param0], %r9;
	.param .b32 param1;
	st.param.b32 	[param1], %r11;
	.param .b32 param2;
	st.param.b32 	[param2], %r7;
	.param .b32 param3;
	st.param.b32 	[param3], %r8;
	.param .b32 param4;
	st.param.b32 	[param4], %r12;
	.param .b32 param5;
	st.param.b32 	[param5], %r3;
	.param .b32 param6;
	st.param.b32 	[param6], %r26;
	.param .b64 param7;
	st.param.b64 	[param7], %rd7;
	.param .b32 param8;
	st.param.b32 	[param8], %r28;
	call.uni 
	_Z8SQd1BlkBiiiiiiiiiPli, 
	(
	param0, 
	param1, 
	param2, 
	param3, 
	param4, 
	param5, 
	param6, 
	param7, 
	param8
	);
	} // callseq 65
	bra.uni 	$L__BB28_66;
$L__BB28_56:
	setp.eq.s32 	%p13, %r5, %r13;
	@%p13 bra 	$L__BB28_58;
	add.s32 	%r65, %r5, -1;
	{ // callseq 62, 0
	.param .b32 param0;
	st.param.b32 	[param0], %r9;
	.param .b32 param1;
	st.param.b32 	[param1], %r11;
	.param .b32 param2;
	st.param.b32 	[param2], %r7;
	.param .b32 param3;
	st.param.b32 	[param3], %r8;
	.param .b32 param4;
	st.param.b32 	[param4], %r12;
	.param .b32 param5;
	st.param.b32 	[param5], %r13;
	.param .b32 param6;
	st.param.b32 	[param6], %r65;
	.param .b64 param7;
	st.param.b64 	[param7], %rd7;
	call.uni 
	_Z7SQd1BlBiiiiiiiiiPli, 
	(
	param0, 
	param1, 
	param2, 
	param3, 
	param4, 
	param5, 
	param6, 
	param7
	);
	} // callseq 62
	bra.uni 	$L__BB28_66;
$L__BB28_58:
	add.s32 	%r66, %r28, -4;
	{ // callseq 63, 0
	.param .b32 param0;
	st.param.b32 	[param0], %r9;
	.param .b32 param1;
	st.param.b32 	[param1], %r11;
	.param .b32 param2;
	st.param.b32 	[param2], %r7;
	.param .b32 param3;
	st.param.b32 	[param3], %r8;
	.param .b32 param4;
	st.param.b32 	[param4], %r12;
	.param .b32 param5;
	st.param.b32 	[param5], %r66;
	.param .b64 param6;
	st.param.b64 	[param6], %rd7;
	call.uni 
	_Z5SQd1BiiiiiiiiiPli, 
	(
	param0, 
	param1, 
	param2, 
	param3, 
	param4, 
	param5, 
	param6
	);
	} // callseq 63
	bra.uni 	$L__BB28_66;
$L__BB28_59:
	setp.eq.s32 	%p11, %r4, %r3;
	@%p11 bra 	$L__BB28_61;
	add.s32 	%r64, %r4, -1;
	{ // callseq 60, 0
	.param .b32 param0;
	st.param.b32 	[param0], %r9;
	.param .b32 param1;
	st.param.b32 	[param1], %r11;
	.param .b32 param2;
	st.param.b32 	[param2], %r7;
	.param .b32 param3;
	st.param.b32 	[param3], %r8;
	.param .b32 param4;
	st.param.b32 	[param4], %r12;
	.param .b32 param5;
	st.param.b32 	[param5], %r3;
	.param .b32 param6;
	st.param.b32 	[param6], %r64;
	.param .b64 param7;
	st.param.b64 	[param7], %rd7;
	.param .b32 param8;
	st.param.b32 	[param8], %r28;
	call.uni 
	_Z7SQd1BkBiiiiiiiiiPli, 
	(
	param0, 
	param1, 
	param2, 
	param3, 
	param4, 
	param5, 
	param6, 
	param7, 
	param8
	);
	} // callseq 60
	bra.uni 	$L__BB28_66;
$L__BB28_61:
	{ // callseq 61, 0
	.param .b32 param0;
	st.param.b32 	[param0], %r9;
	.param .b32 param1;
	st.param.b32 	[param1], %r11;
	.param .b32 param2;
	st.param.b32 	[param2], %r7;
	.param .b32 param3;
	st.param.b32 	[param3], %r8;
	.param .b32 param4;
	st.param.b32 	[param4], %r12;
	.param .b32 param5;
	st.param.b32 	[param5], %r13;
	.param .b64 param6;
	st.param.b64 	[param6], %rd7;
	call.uni 
	_Z5SQd1BiiiiiiiiiPli, 
	(
	param0, 
	param1, 
	param2, 
	param3, 
	param4, 
	param5, 
	param6
	);
	} // callseq 61
	bra.uni 	$L__BB28_66;
$L__BB28_62:
	{ // callseq 59, 0
	.param .b32 param0;
	st.param.b32 	[param0], %r9;
	.param .b32 param1;
	st.param.b32 	[param1], %r11;
	.param .b32 param2;
	st.param.b32 	[param2], %r7;
	.param .b32 param3;
	st.param.b32 	[param3], %r8;
	.param .b32 param4;
	st.param.b32 	[param4], %r12;
	.param .b32 param5;
	st.param.b32 	[param5], %r3;
	.param .b64 param6;
	st.param.b64 	[param6], %rd7;
	call.uni 
	_Z5SQd1BiiiiiiiiiPli, 
	(
	param0, 
	param1, 
	param2, 
	param3, 
	param4, 
	param5, 
	param6
	);
	} // callseq 59
	bra.uni 	$L__BB28_66;
$L__BB28_63:
	setp.le.s32 	%p7, %r8, %r4;
	@%p7 bra 	$L__BB28_65;
	{ // callseq 58, 0
	.param .b32 param0;
	st.param.b32 	[param0], %r9;
	.param .b32 param1;
	st.param.b32 	[param1], %r11;
	.param .b32 param2;
	st.param.b32 	[param2], %r7;
	.param .b32 param3;
	st.param.b32 	[param3], %r8;
	.param .b32 param4;
	st.param.b32 	[param4], %r12;
	.param .b32 param5;
	st.param.b32 	[param5], %r6;
	.param .b64 param6;
	st.param.b64 	[param6], %rd7;
	call.uni 
	_Z5SQd0BiiiiiiiiiPli, 
	(
	param0, 
	param1, 
	param2, 
	param3, 
	param4, 
	param5, 
	param6
	);
	} // callseq 58
	bra.uni 	$L__BB28_66;
$L__BB28_65:
	add.s32 	%r63, %r4, -1;
	{ // callseq 57, 0
	.param .b32 param0;
	st.param.b32 	[param0], %r9;
	.param .b32 param1;
	st.param.b32 	[param1], %r11;
	.param .b32 param2;
	st.param.b32 	[param2], %r7;
	.param .b32 param3;
	st.param.b32 	[param3], %r8;
	.param .b32 param4;
	st.param.b32 	[param4], %r12;
	.param .b32 param5;
	st.param.b32 	[param5], %r6;
	.param .b32 param6;
	st.param.b32 	[param6], %r63;
	.param .b64 param7;
	st.param.b64 	[param7], %rd7;
	.param .b32 param8;
	st.param.b32 	[param8], %r28;
	call.uni 
	_Z7SQd0BkBiiiiiiiiiPli, 
	(
	param0, 
	param1, 
	param2, 
	param3, 
	param4, 
	param5, 
	param6, 
	param7, 
	param8
	);
	} // callseq 57
$L__BB28_66:
	ld.local.u64 	%rd3, [%rd1];
	shr.u32 	%r82, %r2, 15;
	and.b32  	%r27, %r82, 31;
	not.b32 	%r83, %r3;
	add.s32 	%r84, %r28, %r83;
	setp.ne.s32 	%p36, %r27, %r84;
	mov.b64 	%rd47, 8;
	@%p36 bra 	$L__BB28_69;
	not.b32 	%r85, %r5;
	add.s32 	%r86, %r28, %r85;
	setp.ne.s32 	%p37, %r4, %r86;
	@%p37 bra 	$L__BB28_69;
	and.b32  	%r87, %r2, 1015808;
	shl.b32 	%r88, %r3, 10;
	shl.b32 	%r89, %r4, 5;
	or.b32  	%r90, %r5, %r87;
	or.b32  	%r91, %r90, %r88;
	or.b32  	%r92, %r91, %r89;
	not.b32 	%r93, %r4;
	add.s32 	%r94, %r28, %r93;
	shl.b32 	%r95, %r94, 15;
	shl.b32 	%r96, %r4, 10;
	shl.b32 	%r97, %r3, 5;
	or.b32  	%r98, %r96, %r27;
	or.b32  	%r99, %r98, %r97;
	or.b32  	%r100, %r99, %r95;
	setp.eq.s32 	%p38, %r92, %r100;
	selp.b64 	%rd47, 2, 4, %p38;
$L__BB28_69:
	mul.lo.s64 	%rd46, %rd47, %rd3;
	st.global.u64 	[%rd2+24], %rd46;
$L__BB28_70:
	ret;

}


// ===== COMPILED SASS (sm_100) =====

	.target	sm_100

	.elftype	@"ET_EXEC"


//--------------------- .note.nv.tkinfo           --------------------------
	.section	.note.nv.tkinfo,"",@"SHT_NOTE"
	.sectionflags	@"SHF_NOTE_NV_TKINFO"
	.tkinfo
        /*0018*/ 	.word	0x00000002
        /*0030*/ 	.string	""
        /*0030*/ 	.string	"ptxas"
        /*0030*/ 	.string	"Cuda compilation tools, release 13.0, V13.0.88"
        /*0030*/ 	.string	"Build cuda_13.0.r13.0/compiler.36424714_0"
        /*0030*/ 	.string	"-arch sm_100 -m 64 "



//--------------------- .note.nv.cuinfo           --------------------------
	.section	.note.nv.cuinfo,"",@"SHT_NOTE"
	.sectionflags	@"SHF_NOTE_NV_CUINFO"
        /*0018*/ 	.short	0x0002
        /*001a*/ 	.short	0x0064
        /*001c*/ 	.short	0x0082
	.zero		2


//--------------------- .nv.info                  --------------------------
	.section	.nv.info,"",@"SHT_CUDA_INFO"
	.align	4


	//----- nvinfo : EIATTR_REGCOUNT
	.align		4
        /*0000*/ 	.byte	0x04, 0x2f
        /*0002*/ 	.short	(.L_1 - .L_0)
	.align		4
.L_0:
        /*0004*/ 	.word	index@(_Z19execSolutionsKernelP13Constellationii)
        /*0008*/ 	.word	0x00000022


	//----- nvinfo : EIATTR_FRAME_SIZE
	.align		4
.L_1:
        /*000c*/ 	.byte	0x04, 0x11
        /*000e*/ 	.short	(.L_3 - .L_2)
	.align		4
.L_2:
        /*0010*/ 	.word	index@($_Z19execSolutionsKernelP13Constellationii$_Z9SQd2BlBkBiiiiiiiiiPli)
        /*0014*/ 	.word	0x00000008


	//----- nvinfo : EIATTR_FRAME_SIZE
	.align		4
.L_3:
        /*0018*/ 	.byte	0x04, 0x11
        /*001a*/ 	.short	(.L_5 - .L_4)
	.align		4
.L_4:
        /*001c*/ 	.word	index@($_Z19execSolutionsKernelP13Constellationii$_Z9SQd2BkBlBiiiiiiiiiPli)
        /*0020*/ 	.word	0x00000008


	//----- nvinfo : EIATTR_FRAME_SIZE
	.align		4
.L_5:
        /*0024*/ 	.byte	0x04, 0x11
        /*0026*/ 	.short	(.L_7 - .L_6)
	.align		4
.L_6:
        /*0028*/ 	.word	index@($_Z19execSolutionsKernelP13Constellationii$_Z9SQd1BlBkBiiiiiiiiiPli)
        /*002c*/ 	.word	0x00000008


	//----- nvinfo : EIATTR_FRAME_SIZE
	.align		4
.L_7:
        /*0030*/ 	.byte	0x04, 0x11
        /*0032*/ 	.short	(.L_9 - .L_8)
	.align		4
.L_8:
        /*0034*/ 	.word	index@($_Z19execSolutionsKernelP13Constellationii$_Z9SQd1BkBlBiiiiiiiiiPli)
        /*0038*/ 	.word	0x00000008


	//----- nvinfo : EIATTR_FRAME_SIZE
	.align		4
.L_9:
        /*003c*/ 	.byte	0x04, 0x11
        /*003e*/ 	.short	(.L_11 - .L_10)
	.align		4
.L_10:
        /*0040*/ 	.word	index@($_Z19execSolutionsKernelP13Constellationii$_Z9SQBlkBjrBiiiiiiiiiPli)
        /*0044*/ 	.word	0x00000008


	//----- nvinfo : EIATTR_FRAME_SIZE
	.align		4
.L_11:
        /*0048*/ 	.byte	0x04, 0x11
        /*004a*/ 	.short	(.L_13 - .L_12)
	.align		4
.L_12:
        /*004c*/ 	.word	index@($_Z19execSolutionsKernelP13Constellationii$_Z9SQBklBjrBiiiiiiiiiPli)
        /*0050*/ 	.word	0x00000008


	//----- nvinfo : EIATTR_FRAME_SIZE
	.align		4
.L_13:
        /*0054*/ 	.byte	0x04, 0x11
        /*0056*/ 	.short	(.L_15 - .L_14)
	.align		4
.L_14:
        /*0058*/ 	.word	index@($_Z19execSolutionsKernelP13Constellationii$_Z8SQd2BlkBiiiiiiiiiPli)
        /*005c*/ 	.word	0x00000008


	//----- nvinfo : EIATTR_FRAME_SIZE
	.align		4
.L_15:
        /*0060*/ 	.byte	0x04, 0x11
        /*0062*/ 	.short	(.L_17 - .L_16)
	.align		4
.L_16:
        /*0064*/ 	.word	index@($_Z19execSolutionsKernelP13Constellationii$_Z8SQd2BklBiiiiiiiiiPli)
        /*0068*/ 	.word	0x00000008


	//----- nvinfo : EIATTR_FRAME_SIZE
	.align		4
.L_17:
        /*006c*/ 	.byte	0x04, 0x11
        /*006e*/ 	.short	(.L_19 - .L_18)
	.align		4
.L_18:
        /*0070*/ 	.word	index@($_Z19execSolutionsKernelP13Constellationii$_Z8SQd1BlkBiiiiiiiiiPli)
        /*0074*/ 	.word	0x00000008


	//----- nvinfo : EIATTR_FRAME_SIZE
	.align		4
.L_19:
        /*0078*/ 	.byte	0x04, 0x11
        /*007a*/ 	.short	(.L_21 - .L_20)
	.align		4
.L_20:
        /*007c*/ 	.word	index@($_Z19execSolutionsKernelP13Constellationii$_Z8SQd1BklBiiiiiiiiiPli)
        /*0080*/ 	.word	0x00000008


	//----- nvinfo : EIATTR_FRAME_SIZE
	.align		4
.L_21:
        /*0084*/ 	.byte	0x04, 0x11
        /*0086*/ 	.short	(.L_23 - .L_22)
	.align		4
.L_22:
        /*0088*/ 	.word	index@($_Z19execSolutionsKernelP13Constellationii$_Z8SQBlBjrBiiiiiiiiiPli)
        /*008c*/ 	.word	0x00000008


	//----- nvinfo : EIATTR_FRAME_SIZE
	.align		4
.L_23:
        /*0090*/ 	.byte	0x04, 0x11
        /*0092*/ 	.short	(.L_25 - .L_24)
	.align		4
.L_24:
        /*0094*/ 	.word	index@($_Z19execSolutionsKernelP13Constellationii$_Z8SQBkBjrBiiiiiiiiiPli)
        /*0098*/ 	.word	0x00000008


	//----- nvinfo : EIATTR_FRAME_SIZE
	.align		4
.L_25:
        /*009c*/ 	.byte	0x04, 0x11
        /*009e*/ 	.short	(.L_27 - .L_26)
	.align		4
.L_26:
        /*00a0*/ 	.word	index@($_Z19execSolutionsKernelP13Constellationii$_Z7SQd2BlBiiiiiiiiiPli)
        /*00a4*/ 	.word	0x00000008


	//----- nvinfo : EIATTR_FRAME_SIZE
	.align		4
.L_27:
        /*00a8*/ 	.byte	0x04, 0x11
        /*00aa*/ 	.short	(.L_29 - .L_28)
	.align		4
.L_28:
        /*00ac*/ 	.word	index@($_Z19execSolutionsKernelP13Constellationii$_Z7SQd2BkBiiiiiiiiiPli)
        /*00b0*/ 	.word	0x00000008


	//----- nvinfo : EIATTR_FRAME_SIZE
	.align		4
.L_29:
        /*00b4*/ 	.byte	0x04, 0x11
        /*00b6*/ 	.short	(.L_31 - .L_30)
	.align		4
.L_30:
        /*00b8*/ 	.word	index@($_Z19execSolutionsKernelP13Constellationii$_Z7SQd1BlBiiiiiiiiiPli)
        /*00bc*/ 	.word	0x00000008


	//----- nvinfo : EIATTR_FRAME_SIZE
	.align		4
.L_31:
        /*00c0*/ 	.byte	0x04, 0x11
        /*00c2*/ 	.short	(.L_33 - .L_32)
	.align		4
.L_32:
        /*00c4*/ 	.word	index@($_Z19execSolutionsKernelP13Constellationii$_Z7SQd1BkBiiiiiiiiiPli)
        /*00c8*/ 	.word	0x00000008


	//----- nvinfo : EIATTR_FRAME_SIZE
	.align		4
.L_33:
        /*00cc*/ 	.byte	0x04, 0x11
        /*00ce*/ 	.short	(.L_35 - .L_34)
	.align		4
.L_34:
        /*00d0*/ 	.word	index@($_Z19execSolutionsKernelP13Constellationii$_Z7SQd0BkBiiiiiiiiiPli)
        /*00d4*/ 	.word	0x00000008


	//----- nvinfo : EIATTR_FRAME_SIZE
	.align		4
.L_35:
        /*00d8*/ 	.byte	0x04, 0x11
        /*00da*/ 	.short	(.L_37 - .L_36)
	.align		4
.L_36:
        /*00dc*/ 	.word	index@($_Z19execSolutionsKernelP13Constellationii$_Z6SQBjrBiiiiiiiiiPli)
        /*00e0*/ 	.word	0x00000008


	//----- nvinfo : EIATTR_FRAME_SIZE
	.align		4
.L_37:
        /*00e4*/ 	.byte	0x04, 0x11
        /*00e6*/ 	.short	(.L_39 - .L_38)
	.align		4
.L_38:
        /*00e8*/ 	.word	index@($_Z19execSolutionsKernelP13Constellationii$_Z5SQd2BiiiiiiiiiPli)
        /*00ec*/ 	.word	0x00000008


	//----- nvinfo : EIATTR_FRAME_SIZE
	.align		4
.L_39:
        /*00f0*/ 	.byte	0x04, 0x11
        /*00f2*/ 	.short	(.L_41 - .L_40)
	.align		4
.L_40:
        /*00f4*/ 	.word	index@($_Z19execSolutionsKernelP13Constellationii$_Z5SQd1BiiiiiiiiiPli)
        /*00f8*/ 	.word	0x00000008


	//----- nvinfo : EIATTR_FRAME_SIZE
	.align		4
.L_41:
        /*00fc*/ 	.byte	0x04, 0x11
        /*00fe*/ 	.short	(.L_43 - .L_42)
	.align		4
.L_42:
        /*0100*/ 	.word	index@($_Z19execSolutionsKernelP13Constellationii$_Z5SQd0BiiiiiiiiiPli)
        /*0104*/ 	.word	0x00000008


	//----- nvinfo : EIATTR_FRAME_SIZE
	.align		4
.L_43:
        /*0108*/ 	.byte	0x04, 0x11
        /*010a*/ 	.short	(.L_45 - .L_44)
	.align		4
.L_44:
        /*010c*/ 	.word	index@($_Z19execSolutionsKernelP13Constellationii$_Z3SQBiiiiiiiiiPli)
        /*0110*/ 	.word	0x00000008


	//----- nvinfo : EIATTR_FRAME_SIZE
	.align		4
.L_45:
        /*0114*/ 	.byte	0x04, 0x11
        /*0116*/ 	.short	(.L_47 - .L_46)
	.align		4
.L_46:
        /*0118*/ 	.word	index@($_Z19execSolutionsKernelP13Constellationii$_Z13SQBjlBlBkBjrBiiiiiiiiiPli)
        /*011c*/ 	.word	0x00000008


	//----- nvinfo : EIATTR_FRAME_SIZE
	.align		4
.L_47:
        /*0120*/ 	.byte	0x04, 0x11
        /*0122*/ 	.short	(.L_49 - .L_48)
	.align		4
.L_48:
        /*0124*/ 	.word	index@($_Z19execSolutionsKernelP13Constellationii$_Z13SQBjlBkBlBjrBiiiiiiiiiPli)
        /*0128*/ 	.word	0x00000008


	//----- nvinfo : EIATTR_FRAME_SIZE
	.align		4
.L_49:
        /*012c*/ 	.byte	0x04, 0x11
        /*012e*/ 	.short	(.L_51 - .L_50)
	.align		4
.L_50:
        /*0130*/ 	.word	index@($_Z19execSolutionsKernelP13Constellationii$_Z12SQBjlBlkBjrBiiiiiiiiiPli)
        /*0134*/ 	.word	0x00000008


	//----- nvinfo : EIATTR_FRAME_SIZE
	.align		4
.L_51:
        /*0138*/ 	.byte	0x04, 0x11
        /*013a*/ 	.short	(.L_53 - .L_52)
	.align		4
.L_52:
        /*013c*/ 	.word	index@($_Z19execSolutionsKernelP13Constellationii$_Z12SQBjlBklBjrBiiiiiiiiiPli)
        /*0140*/ 	.word	0x00000008


	//----- nvinfo : EIATTR_FRAME_SIZE
	.align		4
.L_53:
        /*0144*/ 	.byte	0x04, 0x11
        /*0146*/ 	.short	(.L_55 - .L_54)
	.align		4
.L_54:
        /*0148*/ 	.word	index@($_Z19execSolutionsKernelP13Constellationii$_Z10SQBlBkBjrBiiiiiiiiiPli)
        /*014c*/ 	.word	0x00000008


	//----- nvinfo : EIATTR_FRAME_SIZE
	.align		4
.L_55:
        /*0150*/ 	.byte	0x04, 0x11
        /*0152*/ 	.short	(.L_57 - .L_56)
	.align		4
.L_56:
        /*0154*/ 	.word	index@($_Z19execSolutionsKernelP13Constellationii$_Z10SQBkBlBjrBiiiiiiiiiPli)
        /*0158*/ 	.word	0x00000008


	//----- nvinfo : EIATTR_FRAME_SIZE
	.align		4
.L_57:
        /*015c*/ 	.byte	0x04, 0x11
        /*015e*/ 	.short	(.L_59 - .L_58)
	.align		4
.L_58:
        /*0160*/ 	.word	index@(_Z19execSolutionsKernelP13Constellationii)
        /*0164*/ 	.word	0x00000008


	//----- nvinfo : EIATTR_MIN_STACK_SIZE
	.align		4
.L_59:
        /*0168*/ 	.byte	0x04, 0x12
        /*016a*/ 	.short	(.L_61 - .L_60)
	.align		4
.L_60:
        /*016c*/ 	.word	index@(_Z19execSolutionsKernelP13Constellationii)
        /*0170*/ 	.word	0x00000008
.L_61:


//--------------------- .nv.compat                --------------------------
	.section	.nv.compat,"",@"SHT_CUDA_COMPAT_INFO"
	.align	4
        /*0000*/ 	.byte	0x02, 0x09, 0x00, 0x00, 0x02, 0x02, 0x01, 0x00, 0x02, 0x05, 0x05, 0x00, 0x03, 0x07, 0x01, 0x01
        /*0010*/ 	.byte	0x02, 0x03, 0x00, 0x00, 0x02, 0x06, 0x01, 0x00, 0x04, 0x0b, 0x08, 0x00, 0x09, 0x00, 0x00, 0x00
        /*0020*/ 	.byte	0x00, 0x00, 0x00, 0x00


//--------------------- .nv.info._Z19execSolutionsKernelP13Constellationii --------------------------
	.section	.nv.info._Z19execSolutionsKernelP13Constellationii,"",@"SHT_CUDA_INFO"
	.sectionflags	@""
	.align	4


	//----- nvinfo : EIATTR_CUDA_API_VERSION
	.align		4
        /*0000*/ 	.byte	0x04, 0x37
        /*0002*/ 	.short	(.L_63 - .L_62)
.L_62:
        /*0004*/ 	.word	0x00000082


	//----- nvinfo : EIATTR_KPARAM_INFO
	.align		4
.L_63:
        /*0008*/ 	.byte	0x04, 0x17
        /*000a*/ 	.short	(.L_65 - .L_64)
.L_64:
        /*000c*/ 	.word	0x00000000
        /*0010*/ 	.short	0x0002
        /*0012*/ 	.short	0x000c
        /*0014*/ 	.byte	0x00, 0xf0, 0x11, 0x00


	//----- nvinfo : EIATTR_KPARAM_INFO
	.align		4
.L_65:
        /*0018*/ 	.byte	0x04, 0x17
        /*001a*/ 	.short	(.L_67 - .L_66)
.L_66:
        /*001c*/ 	.word	0x00000000
        /*0020*/ 	.short	0x0001
        /*0022*/ 	.short	0x0008
        /*0024*/ 	.byte	0x00, 0xf0, 0x11, 0x00


	//----- nvinfo : EIATTR_KPARAM_INFO
	.align		4
.L_67:
        /*0028*/ 	.byte	0x04, 0x17
        /*002a*/ 	.short	(.L_69 - .L_68)
.L_68:
        /*002c*/ 	.word	0x00000000
        /*0030*/ 	.short	0x0000
        /*0032*/ 	.short	0x0000
        /*0034*/ 	.byte	0x00, 0xf5, 0x21, 0x00


	//----- nvinfo : EIATTR_SPARSE_MMA_MASK
	.align		4
.L_69:
        /*0038*/ 	.byte	0x03, 0x50
        /*003a*/ 	.short	0x0000


	//----- nvinfo : EIATTR_MAXREG_COUNT
	.align		4
        /*003c*/ 	.byte	0x03, 0x1b
        /*003e*/ 	.short	0x00ff


	//----- nvinfo : EIATTR_MERCURY_ISA_VERSION
	.align		4
        /*0040*/ 	.byte	0x03, 0x5f
        /*0042*/ 	.short	0x0101


	//----- nvinfo : EIATTR_VRC_CTA_INIT_COUNT
	.align		4
        /*0044*/ 	.byte	0x02, 0x4a
	.zero		1
	.zero		1


	//----- nvinfo : EIATTR_EXIT_INSTR_OFFSETS
	.align		4
        /*0048*/ 	.byte	0x04, 0x1c
        /*004a*/ 	.short	(.L_71 - .L_70)


	//   ....[0]....
.L_70:
        /*004c*/ 	.word	0x000000c0


	//   ....[1]....
        /*0050*/ 	.word	0x00001a30


	//----- nvinfo : EIATTR_CRS_STACK_SIZE
	.align		4
.L_71:
        /*0054*/ 	.byte	0x04, 0x1e
        /*0056*/ 	.short	(.L_73 - .L_72)
.L_72:
        /*0058*/ 	.word	0x00000000


	//----- nvinfo : EIATTR_CBANK_PARAM_SIZE
	.align		4
.L_73:
        /*005c*/ 	.byte	0x03, 0x19
        /*005e*/ 	.short	0x0010


	//----- nvinfo : EIATTR_PARAM_CBANK
	.align		4
        /*0060*/ 	.byte	0x04, 0x0a
        /*0062*/ 	.short	(.L_75 - .L_74)
	.align		4
.L_74:
        /*0064*/ 	.word	index@(.nv.constant0._Z19execSolutionsKernelP13Constellationii)
        /*0068*/ 	.short	0x0380
        /*006a*/ 	.short	0x0010


	//----- nvinfo : EIATTR_SW_WAR
	.align		4
.L_75:
        /*006c*/ 	.byte	0x04, 0x36
        /*006e*/ 	.short	(.L_77 - .L_76)
.L_76:
        /*0070*/ 	.word	0x00000008
.L_77:


//--------------------- .nv.callgraph             --------------------------
	.section	.nv.callgraph,"",@"SHT_CUDA_CALLGRAPH"
	.align	4
	.sectionentsize	8
	.align		4
        /*0000*/ 	.word	0x00000000
	.align		4
        /*0004*/ 	.word	0xffffffff
	.align		4
        /*0008*/ 	.word	0x00000000
	.align		4
        /*000c*/ 	.word	0xfffffffe
	.align		4
        /*0010*/ 	.word	0x00000000
	.align		4
        /*0014*/ 	.word	0xfffffffd
	.align		4
        /*0018*/ 	.word	0x00000000
	.align		4
        /*001c*/ 	.word	0xfffffffc


//--------------------- .text._Z19execSolutionsKernelP13Constellationii --------------------------
	.section	.text._Z19execSolutionsKernelP13Constellationii,"ax",@progbits
	.align	128
        .global         _Z19execSolutionsKernelP13Constellationii
        .type           _Z19execSolutionsKernelP13Constellationii,@function
        .size           _Z19execSolutionsKernelP13Constellationii,(.L_x_323 - _Z19execSolutionsKernelP13Constellationii)
        .other          _Z19execSolutionsKernelP13Constellationii,@"STO_CUDA_ENTRY STV_DEFAULT"
_Z19execSolutionsKernelP13Constellationii:
.text._Z19execSolutionsKernelP13Constellationii:
[----:B------:R-:W0:Y:S01]  /*0000*/  LDC R1, c[0x0][0x37c] ;  /* 0x0000df00ff017b82 */ /* 0x000e220000000800 */
[----:B------:R-:W1:Y:S01]  /*0010*/  S2R R0, SR_TID.X ;  /* 0x0000000000007919 */ /* 0x000e620000002100 */
[----:B------:R-:W2:Y:S06]  /*0020*/  LDCU UR5, c[0x0][0x2fc] ;  /* 0x00005f80ff0577ac */ /* 0x000eac0008000800 */
[----:B------:R-:W1:Y:S01]  /*0030*/  S2UR UR6, SR_CTAID.X ;  /* 0x00000000000679c3 */ /* 0x000e620000002500 */
[----:B0-----:R-:W-:Y:S01]  /*0040*/  VIADD R1, R1, 0xfffffff8 ;  /* 0xfffffff801017836 */ /* 0x001fe20000000000 */
[----:B------:R-:W0:Y:S01]  /*0050*/  LDCU UR7, c[0x0][0x38c] ;  /* 0x00007180ff0777ac */ /* 0x000e220008000800 */
[----:B------:R-:W3:Y:S05]  /*0060*/  LDCU UR4, c[0x0][0x2f8] ;  /* 0x00005f00ff0477ac */ /* 0x000eea0008000800 */
[----:B------:R-:W1:Y:S01]  /*0070*/  LDC R3, c[0x0][0x360] ;  /* 0x0000d800ff037b82 */ /* 0x000e620000000800 */
[----:B---3--:R-:W-:-:S05]  /*0080*/  IADD3 R14, P1, PT, R1, UR4, RZ ;  /* 0x00000004010e7c10 */ /* 0x008fca000ff3e0ff */
[----:B--2---:R-:W-:Y:S02]  /*0090*/  IMAD.X R13, RZ, RZ, UR5, P1 ;  /* 0x00000005ff0d7e24 */ /* 0x004fe400088e06ff */
[----:B-1----:R-:W-:-:S05]  /*00a0*/  IMAD R3, R3, UR6, R0 ;  /* 0x0000000603037c24 */ /* 0x002fca000f8e0200 */
[----:B0-----:R-:W-:-:S13]  /*00b0*/  ISETP.GE.AND P0, PT, R3, UR7, PT ;  /* 0x0000000703007c0c */ /* 0x001fda000bf06270 */
[----:B------:R-:W-:Y:S05]  /*00c0*/  @P0 EXIT ;  /* 0x000000000000094d */ /* 0x000fea0003800000 */
[----:B------:R-:W0:Y:S01]  /*00d0*/  LDC.64 R22, c[0x0][0x380] ;  /* 0x0000e000ff167b82 */ /* 0x000e220000000a00 */
[----:B------:R-:W1:Y:S07]  /*00e0*/  LDCU.64 UR36, c[0x0][0x358] ;  /* 0x00006b00ff2477ac */ /* 0x000e6e0008000a00 */
[----:B------:R-:W2:Y:S01]  /*00f0*/  LDC R0, c[0x0][0x388] ;  /* 0x0000e200ff007b82 */ /* 0x000ea20000000800 */
[----:B0-----:R-:W-:-:S05]  /*0100*/  IMAD.WIDE R22, R3, 0x20, R22 ;  /* 0x0000002003167825 */ /* 0x001fca00078e0216 */
[----:B-1----:R-:W3:Y:S04]  /*0110*/  LDG.E R19, desc[UR36][R22.64+0x10] ;  /* 0x0000102416137981 */ /* 0x002ee8000c1e1900 */
[----:B------:R-:W4:Y:S04]  /*0120*/  LDG.E.64 R8, desc[UR36][R22.64+0x8] ;  /* 0x0000082416087981 */ /* 0x000f28000c1e1b00 */
[----:B------:R-:W5:Y:S01]  /*0130*/  LDG.E R4, desc[UR36][R22.64+0x4] ;  /* 0x0000042416047981 */ /* 0x000f62000c1e1900 */
[----:B------:R-:W-:Y:S01]  /*0140*/  IMAD.MOV.U32 R3, RZ, RZ, 0x1 ;  /* 0x00000001ff037424 */ /* 0x000fe200078e00ff */
[----:B------:R-:W-:Y:S01]  /*0150*/  BSSY.RECONVERGENT B6, `(.L_x_0) ;  /* 0x0000171000067945 */ /* 0x000fe20003800200 */
[C---:B--2---:R-:W-:Y:S01]  /*0160*/  VIADD R2, R0.reuse, 0xffffffff ;  /* 0xffffffff00027836 */ /* 0x044fe20000000000 */
[----:B------:R0:W-:Y:S01]  /*0170*/  STL.64 [R1], RZ ;  /* 0x000000ff01007387 */ /* 0x0001e20000100a00 */
[----:B------:R-:W-:-:S03]  /*0180*/  VIADD R10, R0, 0xfffffffe ;  /* 0xfffffffe000a7836 */ /* 0x000fc60000000000 */
[----:B------:R-:W-:Y:S02]  /*0190*/  SHF.L.U32 R3, R3, R2, RZ ;  /* 0x0000000203037219 */ /* 0x000fe400000006ff */
[--C-:B---3--:R-:W-:Y:S02]  /*01a0*/  SHF.R.U32.HI R16, RZ, 0xa, R19.reuse ;  /* 0x0000000aff107819 */ /* 0x108fe40000011613 */
[----:B------:R-:W-:Y:S02]  /*01b0*/  SHF.R.S32.HI R7, RZ, 0x14, R19 ;  /* 0x00000014ff077819 */ /* 0x000fe40000011413 */
[----:B------:R-:W-:Y:S02]  /*01c0*/  LOP3.LUT R2, R19, 0x1f, RZ, 0xc0, !PT ;  /* 0x0000001f13027812 */ /* 0x000fe400078ec0ff */
[----:B------:R-:W-:Y:S01]  /*01d0*/  LOP3.LUT R16, R16, 0x1f, RZ, 0xc0, !PT ;  /* 0x0000001f10107812 */ /* 0x000fe200078ec0ff */
[C---:B------:R-:W-:Y:S01]  /*01e0*/  IMAD R12, R0.reuse, 0x2, -R7 ;  /* 0x00000002000c7824 */ /* 0x040fe200078e0a07 */
[----:B------:R-:W-:Y:S01]  /*01f0*/  SHF.R.U32.HI R17, RZ, 0x5, R19 ;  /* 0x00000005ff117819 */ /* 0x000fe20000011613 */
[----:B------:R-:W-:Y:S01]  /*0200*/  IMAD.IADD R11, R0, 0x1, -R7 ;  /* 0x00000001000b7824 */ /* 0x000fe200078e0a07 */
[--C-:B------:R-:W-:Y:S01]  /*0210*/  SHF.R.S32.HI R6, RZ, R2, R3.reuse ;  /* 0x00000002ff067219 */ /* 0x100fe20000011403 */
[----:B------:R-:W-:Y:S01]  /*0220*/  VIADD R15, R12, 0xffffffdf ;  /* 0xffffffdf0c0f7836 */ /* 0x000fe20000000000 */
[----:B------:R-:W-:-:S02]  /*0230*/  SHF.R.S32.HI R5, RZ, R16, R3 ;  /* 0x00000010ff057219 */ /* 0x000fc40000011403 */
[----:B------:R-:W-:Y:S02]  /*0240*/  LOP3.LUT R17, R17, 0x1f, RZ, 0xc0, !PT ;  /* 0x0000001f11117812 */ /* 0x000fe400078ec0ff */
[----:B------:R-:W-:Y:S02]  /*0250*/  LOP3.LUT R6, R5, R6, RZ, 0xfc, !PT ;  /* 0x0000000605067212 */ /* 0x000fe400078efcff */
[----:B------:R-:W-:Y:S02]  /*0260*/  IADD3 R18, PT, PT, R7, 0x1, -R17 ;  /* 0x0000000107127810 */ /* 0x000fe40007ffe811 */
[----:B------:R-:W-:Y:S02]  /*0270*/  ISETP.GE.AND P1, PT, R16, R15, PT ;  /* 0x0000000f1000720c */ /* 0x000fe40003f26270 */
[----:B------:R-:W-:Y:S02]  /*0280*/  IADD3 R20, PT, PT, R10, -R7, RZ ;  /* 0x800000070a147210 */ /* 0x000fe40007ffe0ff */
[----:B------:R-:W-:-:S02]  /*0290*/  SHF.R.S32.HI R15, RZ, R11, R6 ;  /* 0x0000000bff0f7219 */ /* 0x000fc40000011406 */
[----:B----4-:R-:W-:Y:S01]  /*02a0*/  SHF.R.U32.HI R6, RZ, 0x1, R9 ;  /* 0x00000001ff067819 */ /* 0x010fe20000011609 */
[----:B------:R-:W-:Y:S01]  /*02b0*/  VIADD R9, R0, 0xfffffffd ;  /* 0xfffffffd00097836 */ /* 0x000fe20000000000 */
[----:B------:R-:W-:Y:S01]  /*02c0*/  SHF.R.S32.HI R18, RZ, R18, R3 ;  /* 0x00000012ff127219 */ /* 0x000fe20000011403 */
[----:B------:R-:W-:Y:S01]  /*02d0*/  IMAD.MOV.U32 R3, RZ, RZ, -0x1 ;  /* 0xffffffffff037424 */ /* 0x000fe200078e00ff */
[----:B------:R-:W-:Y:S02]  /*02e0*/  ISETP.GT.AND P0, PT, R7, R17, PT ;  /* 0x000000110700720c */ /* 0x000fe40003f04270 */
[----:B------:R-:W-:Y:S02]  /*02f0*/  SHF.L.U32 R20, R5, R20, RZ ;  /* 0x0000001405147219 */ /* 0x000fe400000006ff */
[----:B------:R-:W-:Y:S02]  /*0300*/  SHF.R.S32.HI R5, RZ, 0x1, R8 ;  /* 0x00000001ff057819 */ /* 0x000fe40000011408 */
[----:B------:R-:W-:-:S02]  /*0310*/  SEL R8, R18, RZ, P0 ;  /* 0x000000ff12087207 */ /* 0x000fc40000000000 */
[----:B------:R-:W-:Y:S02]  /*0320*/  ISETP.GE.AND P0, PT, R16, R9, PT ;  /* 0x000000091000720c */ /* 0x000fe40003f06270 */
[----:B------:R-:W-:Y:S02]  /*0330*/  SHF.L.U32 R3, R3, R10, RZ ;  /* 0x0000000a03037219 */ /* 0x000fe400000006ff */
[----:B------:R-:W-:Y:S02]  /*0340*/  SEL R11, R20, RZ, P1 ;  /* 0x000000ff140b7207 */ /* 0x000fe40000800000 */
[----:B-----5:R-:W-:Y:S02]  /*0350*/  SHF.R.S32.HI R4, RZ, 0x1, R4 ;  /* 0x00000001ff047819 */ /* 0x020fe40000011404 */
[----:B------:R-:W-:Y:S02]  /*0360*/  LOP3.LUT R6, R6, R3, RZ, 0xfc, !PT ;  /* 0x0000000306067212 */ /* 0x000fe400078efcff */
[----:B------:R-:W-:-:S02]  /*0370*/  LOP3.LUT R5, R11, R8, R5, 0xfe, !PT ;  /* 0x000000080b057212 */ /* 0x000fc400078efe05 */
[----:B------:R-:W-:-:S04]  /*0380*/  LOP3.LUT R4, R15, R4, RZ, 0xfc, !PT ;  /* 0x000000040f047212 */ /* 0x000fc800078efcff */
[----:B------:R-:W-:-:S04]  /*0390*/  LOP3.LUT R8, R5, R4, R6, 0xfe, !PT ;  /* 0x0000000405087212 */ /* 0x000fc800078efe06 */
[----:B------:R-:W-:Y:S01]  /*03a0*/  LOP3.LUT R8, RZ, R8, RZ, 0x33, !PT ;  /* 0x00000008ff087212 */ /* 0x000fe200078e33ff */
[----:B0-----:R-:W-:Y:S06]  /*03b0*/  @P0 BRA `(.L_x_1) ;  /* 0x0000000400d00947 */ /* 0x001fec0003800000 */
[----:B------:R-:W-:Y:S02]  /*03c0*/  VIADD R3, R12, 0xffffffde ;  /* 0xffffffde0c037836 */ /* 0x000fe40000000000 */
[----:B------:R-:W-:-:S03]  /*03d0*/  VIADD R9, R16, 0x1 ;  /* 0x0000000110097836 */ /* 0x000fc60000000000 */
[----:B------:R-:W-:-:S13]  /*03e0*/  ISETP.GT.AND P0, PT, R16, R3, PT ;  /* 0x000000031000720c */ /* 0x000fda0003f04270 */
[----:B------:R-:W-:Y:S05]  /*03f0*/  @!P0 BRA `(.L_x_2) ;  /* 0x0000000400208947 */ /* 0x000fea0003800000 */
[----:B------:R-:W-:-:S13]  /*0400*/  ISETP.GE.U32.AND P0, PT, R17, R2, PT ;  /* 0x000000021100720c */ /* 0x000fda0003f06070 */
[----:B------:R-:W-:Y:S05]  /*0410*/  @P0 BRA `(.L_x_3) ;  /* 0x0000000000880947 */ /* 0x000fea0003800000 */
[----:B------:R-:W-:-:S13]  /*0420*/  ISETP.GE.AND P0, PT, R7, R2, PT ;  /* 0x000000020700720c */ /* 0x000fda0003f06270 */
[----:B------:R-:W-:Y:S05]  /*0430*/  @P0 BRA `(.L_x_4) ;  /* 0x00000000006c0947 */ /* 0x000fea0003800000 */
[----:B------:R-:W-:Y:S02]  /*0440*/  ISETP.GE.AND P0, PT, R7, R17, PT ;  /* 0x000000110700720c */ /* 0x000fe40003f06270 */
[----:B------:R-:W-:-:S11]  /*0450*/  IADD3 R12, PT, PT, R2, -0x1, RZ ;  /* 0xffffffff020c7810 */ /* 0x000fd60007ffe0ff */
[----:B------:R-:W-:Y:S05]  /*0460*/  @P0 BRA `(.L_x_5) ;  /* 0x0000000000480947 */ /* 0x000fea0003800000 */
[C---:B------:R-:W-:Y:S02]  /*0470*/  VIADD R3, R17.reuse, 0x1 ;  /* 0x0000000111037836 */ /* 0x040fe40000000000 */
[----:B------:R-:W-:-:S03]  /*0480*/  VIADD R11, R17, 0xffffffff ;  /* 0xffffffff110b7836 */ /* 0x000fc60000000000 */
[----:B------:R-:W-:-:S13]  /*0490*/  ISETP.NE.AND P0, PT, R2, R3, PT ;  /* 0x000000030200720c */ /* 0x000fda0003f05270 */
[----:B------:R-:W-:Y:S05]  /*04a0*/  @!P0 BRA `(.L_x_6) ;  /* 0x00000000001c8947 */ /* 0x000fea0003800000 */
[----:B------:R-:W0:Y:S01]  /*04b0*/  LDCU UR4, c[0x0][0x388] ;  /* 0x00007100ff0477ac */ /* 0x000e220008000800 */
[----:B------:R-:W-:Y:S01]  /*04c0*/  IMAD.MOV.U32 R15, RZ, RZ, R13 ;  /* 0x000000ffff0f7224 */ /* 0x000fe200078e000d */
[----:B------:R-:W-:Y:S01]  /*04d0*/  MOV R20, 0x510 ;  /* 0x0000051000147802 */ /* 0x000fe20000000f00 */
[----:B------:R-:W-:Y:S02]  /*04e0*/  IMAD.MOV.U32 R21, RZ, RZ, 0x0 ;  /* 0x00000000ff157424 */ /* 0x000fe400078e00ff */
[----:B0-----:R-:W-:-:S07]  /*04f0*/  IMAD.U32 R13, RZ, RZ, UR4 ;  /* 0x00000004ff0d7e24 */ /* 0x001fce000f8e00ff */
[----:B------:R-:W-:Y:S05]  /*0500*/  CALL.REL.NOINC `($_Z19execSolutionsKernelP13Constellationii$_Z10SQBkBlBjrBiiiiiiiiiPli) ;  /* 0x00000014004c7944 */ /* 0x000fea0003c00000 */
[----:B------:R-:W-:Y:S05]  /*0510*/  BRA `(.L_x_7) ;  /* 0x0000001000d07947 */ /* 0x000fea0003800000 */
.L_x_6:
[----:B------:R-:W0:Y:S01]  /*0520*/  LDCU UR4, c[0x0][0x388] ;  /* 0x00007100ff0477ac */ /* 0x000e220008000800 */
[----:B------:R-:W-:Y:S01]  /*0530*/  IMAD.MOV.U32 R12, RZ, RZ, R14 ;  /* 0x000000ffff0c7224 */ /* 0x000fe200078e000e */
[----:B------:R-:W-:Y:S01]  /*0540*/  MOV R20, 0x580 ;  /* 0x0000058000147802 */ /* 0x000fe20000000f00 */
[----:B------:R-:W-:Y:S01]  /*0550*/  IMAD.MOV.U32 R21, RZ, RZ, 0x0 ;  /* 0x00000000ff157424 */ /* 0x000fe200078e00ff */
[----:B0-----:R-:W-:-:S07]  /*0560*/  MOV R14, UR4 ;  /* 0x00000004000e7c02 */ /* 0x001fce0008000f00 */
[----:B------:R-:W-:Y:S05]  /*0570*/  CALL.REL.NOINC `($_Z19execSolutionsKernelP13Constellationii$_Z9SQBklBjrBiiiiiiiiiPli) ;  /* 0x000000ac00b87944 */ /* 0x000fea0003c00000 */
[----:B------:R-:W-:Y:S05]  /*0580*/  BRA `(.L_x_7) ;  /* 0x0000001000b47947 */ /* 0x000fea0003800000 */
.L_x_5:
[----:B------:R-:W-:Y:S01]  /*0590*/  IMAD.MOV.U32 R11, RZ, RZ, R12 ;  /* 0x000000ffff0b7224 */ /* 0x000fe200078e000c */
[----:B------:R-:W-:Y:S01]  /*05a0*/  MOV R20, 0x5e0 ;  /* 0x000005e000147802 */ /* 0x000fe20000000f00 */
[----:B------:R-:W-:Y:S02]  /*05b0*/  IMAD.MOV.U32 R12, RZ, RZ, R14 ;  /* 0x000000ffff0c7224 */ /* 0x000fe400078e000e */
[----:B------:R-:W-:-:S07]  /*05c0*/  IMAD.MOV.U32 R21, RZ, RZ, 0x0 ;  /* 0x00000000ff157424 */ /* 0x000fce00078e00ff */
[----:B------:R-:W-:Y:S05]  /*05d0*/  CALL.REL.NOINC `($_Z19execSolutionsKernelP13Constellationii$_Z8SQBlBjrBiiiiiiiiiPli) ;  /* 0x0000008800a07944 */ /* 0x000fea0003c00000 */
[----:B------:R-:W-:Y:S05]  /*05e0*/  BRA `(.L_x_7) ;  /* 0x00000010009c7947 */ /* 0x000fea0003800000 */
.L_x_4:
[----:B------:R-:W-:Y:S01]  /*05f0*/  IMAD.MOV.U32 R12, RZ, RZ, R14 ;  /* 0x000000ffff0c7224 */ /* 0x000fe200078e000e */
[----:B------:R-:W-:Y:S01]  /*0600*/  MOV R20, 0x630 ;  /* 0x0000063000147802 */ /* 0x000fe20000000f00 */
[----:B------:R-:W-:-:S07]  /*0610*/  IMAD.MOV.U32 R21, RZ, RZ, 0x0 ;  /* 0x00000000ff157424 */ /* 0x000fce00078e00ff */
[----:B------:R-:W-:Y:S05]  /*0620*/  CALL.REL.NOINC `($_Z19execSolutionsKernelP13Constellationii$_Z6SQBjrBiiiiiiiiiPli) ;  /* 0x0000005800087944 */ /* 0x000fea0003c00000 */
[----:B------:R-:W-:Y:S05]  /*0630*/  BRA `(.L_x_7) ;  /* 0x0000001000887947 */ /* 0x000fea0003800000 */
.L_x_3:
        /* <DEDUP_REMOVED lines=14> */
[----:B------:R-:W-:Y:S05]  /*0720*/  CALL.REL.NOINC `($_Z19execSolutionsKernelP13Constellationii$_Z10SQBlBkBjrBiiiiiiiiiPli) ;  /* 0x0000001800b87944 */ /* 0x000fea0003c00000 */
[----:B------:R-:W-:Y:S05]  /*0730*/  BRA `(.L_x_7) ;  /* 0x0000001000487947 */ /* 0x000fea0003800000 */
.L_x_10:
[----:B------:R-:W0:Y:S01]  /*0740*/  LDCU UR4, c[0x0][0x388] ;  /* 0x00007100ff0477ac */ /* 0x000e220008000800 */
[----:B------:R-:W-:Y:S01]  /*0750*/  IMAD.MOV.U32 R12, RZ, RZ, R14 ;  /* 0x000000ffff0c7224 */ /* 0x000fe200078e000e */
[----:B------:R-:W-:Y:S01]  /*0760*/  MOV R20, 0x7a0 ;  /* 0x000007a000147802 */ /* 0x000fe20000000f00 */
[----:B------:R-:W-:Y:S01]  /*0770*/  IMAD.MOV.U32 R21, RZ, RZ, 0x0 ;  /* 0x00000000ff157424 */ /* 0x000fe200078e00ff */
[----:B0-----:R-:W-:-:S07]  /*0780*/  MOV R14, UR4 ;  /* 0x00000004000e7c02 */ /* 0x001fce0008000f00 */
[----:B------:R-:W-:Y:S05]  /*0790*/  CALL.REL.NOINC `($_Z19execSolutionsKernelP13Constellationii$_Z9SQBlkBjrBiiiiiiiiiPli) ;  /* 0x000000b400147944 */ /* 0x000fea0003c00000 */
[----:B------:R-:W-:Y:S05]  /*07a0*/  BRA `(.L_x_7) ;  /* 0x00000010002c7947 */ /* 0x000fea0003800000 */
.L_x_9:
[----:B------:R-:W0:Y:S01]  /*07b0*/  LDCU UR4, c[0x0][0x388] ;  /* 0x00007100ff0477ac */ /* 0x000e220008000800 */
[----:B------:R-:W-:Y:S01]  /*07c0*/  IMAD.MOV.U32 R11, RZ, RZ, R12 ;  /* 0x000000ffff0b7224 */ /* 0x000fe200078e000c */
[----:B------:R-:W-:Y:S01]  /*07d0*/  MOV R20, 0x820 ;  /* 0x0000082000147802 */ /* 0x000fe20000000f00 */
[----:B------:R-:W-:Y:S02]  /*07e0*/  IMAD.MOV.U32 R12, RZ, RZ, R14 ;  /* 0x000000ffff0c7224 */ /* 0x000fe400078e000e */
[----:B------:R-:W-:Y:S02]  /*07f0*/  IMAD.MOV.U32 R21, RZ, RZ, 0x0 ;  /* 0x00000000ff157424 */ /* 0x000fe400078e00ff */
[----:B0-----:R-:W-:-:S07]  /*0800*/  IMAD.U32 R14, RZ, RZ, UR4 ;  /* 0x00000004ff0e7e24 */ /* 0x001fce000f8e00ff */
[----:B------:R-:W-:Y:S05]  /*0810*/  CALL.REL.NOINC `($_Z19execSolutionsKernelP13Constellationii$_Z8SQBkBjrBiiiiiiiiiPli) ;  /* 0x0000008000307944 */ /* 0x000fea0003c00000 */
[----:B------:R-:W-:Y:S05]  /*0820*/  BRA `(.L_x_7) ;  /* 0x00000010000c7947 */ /* 0x000fea0003800000 */
.L_x_8:
[----:B------:R-:W-:Y:S02]  /*0830*/  HFMA2 R21, -RZ, RZ, 0, 0 ;  /* 0x00000000ff157431 */ /* 0x000fe400000001ff */
[----:B------:R-:W-:Y:S01]  /*0840*/  IMAD.MOV.U32 R12, RZ, RZ, R14 ;  /* 0x000000ffff0c7224 */ /* 0x000fe200078e000e */
[----:B------:R-:W-:-:S07]  /*0850*/  MOV R20, 0x870 ;  /* 0x0000087000147802 */ /* 0x000fce0000000f00 */
[----:B------:R-:W-:Y:S05]  /*0860*/  CALL.REL.NOINC `($_Z19execSolutionsKernelP13Constellationii$_Z6SQBjrBiiiiiiiiiPli) ;  /* 0x0000005400787944 */ /* 0x000fea0003c00000 */
[----:B------:R-:W-:Y:S05]  /*0870*/  BRA `(.L_x_7) ;  /* 0x0000000c00f87947 */ /* 0x000fea0003800000 */
.L_x_2:
[----:B------:R-:W-:-:S13]  /*0880*/  ISETP.GE.U32.AND P0, PT, R17, R2, PT ;  /* 0x000000021100720c */ /* 0x000fda0003f06070 */
        /* <DEDUP_REMOVED lines=8> */
[----:B------:R-:W-:Y:S02]  /*0910*/  VIADD R12, R2, 0xffffffff ;  /* 0xffffffff020c7836 */ /* 0x000fe40000000000 */
[----:B------:R-:W-:Y:S02]  /*0920*/  IMAD.MOV.U32 R21, RZ, RZ, 0x0 ;  /* 0x00000000ff157424 */ /* 0x000fe400078e00ff */
[----:B0-----:R-:W-:-:S07]  /*0930*/  IMAD.U32 R13, RZ, RZ, UR4 ;  /* 0x00000004ff0d7e24 */ /* 0x001fce000f8e00ff */
[----:B------:R-:W-:Y:S05]  /*0940*/  CALL.REL.NOINC `($_Z19execSolutionsKernelP13Constellationii$_Z13SQBjlBkBlBjrBiiiiiiiiiPli) ;  /* 0x0000002c00707944 */ /* 0x000fea0003c00000 */
[----:B------:R-:W-:Y:S05]  /*0950*/  BRA `(.L_x_7) ;  /* 0x0000000c00c07947 */ /* 0x000fea0003800000 */
.L_x_12:
[----:B------:R-:W0:Y:S01]  /*0960*/  LDCU UR4, c[0x0][0x388] ;  /* 0x00007100ff0477ac */ /* 0x000e220008000800 */
[----:B------:R-:W-:Y:S01]  /*0970*/  MOV R12, R14 ;  /* 0x0000000e000c7202 */ /* 0x000fe20000000f00 */
[----:B------:R-:W-:Y:S01]  /*0980*/  IMAD.MOV.U32 R21, RZ, RZ, 0x0 ;  /* 0x00000000ff157424 */ /* 0x000fe200078e00ff */
[----:B------:R-:W-:Y:S01]  /*0990*/  MOV R20, 0x9c0 ;  /* 0x000009c000147802 */ /* 0x000fe20000000f00 */
[----:B0-----:R-:W-:-:S07]  /*09a0*/  IMAD.U32 R14, RZ, RZ, UR4 ;  /* 0x00000004ff0e7e24 */ /* 0x001fce000f8e00ff */
[----:B------:R-:W-:Y:S05]  /*09b0*/  CALL.REL.NOINC `($_Z19execSolutionsKernelP13Constellationii$_Z12SQBjlBklBjrBiiiiiiiiiPli) ;  /* 0x0000001c00fc7944 */ /* 0x000fea0003c00000 */
[----:B------:R-:W-:Y:S05]  /*09c0*/  BRA `(.L_x_7) ;  /* 0x0000000c00a47947 */ /* 0x000fea0003800000 */
.L_x_11:
        /* <DEDUP_REMOVED lines=8> */
[----:B------:R-:W-:Y:S01]  /*0a50*/  IMAD.MOV.U32 R21, RZ, RZ, 0x0 ;  /* 0x00000000ff157424 */ /* 0x000fe200078e00ff */
[----:B0-----:R-:W-:-:S07]  /*0a60*/  MOV R13, UR4 ;  /* 0x00000004000d7c02 */ /* 0x001fce0008000f00 */
[----:B------:R-:W-:Y:S05]  /*0a70*/  CALL.REL.NOINC `($_Z19execSolutionsKernelP13Constellationii$_Z13SQBjlBlBkBjrBiiiiiiiiiPli) ;  /* 0x0000003000e47944 */ /* 0x000fea0003c00000 */
[----:B------:R-:W-:Y:S05]  /*0a80*/  BRA `(.L_x_7) ;  /* 0x0000000c00747947 */ /* 0x000fea0003800000 */
.L_x_13:
[----:B------:R-:W0:Y:S01]  /*0a90*/  LDCU UR4, c[0x0][0x388] ;  /* 0x00007100ff0477ac */ /* 0x000e220008000800 */
[----:B------:R-:W-:Y:S01]  /*0aa0*/  IMAD.MOV.U32 R12, RZ, RZ, R14 ;  /* 0x000000ffff0c7224 */ /* 0x000fe200078e000e */
[----:B------:R-:W-:Y:S01]  /*0ab0*/  MOV R20, 0xaf0 ;  /* 0x00000af000147802 */ /* 0x000fe20000000f00 */
[----:B------:R-:W-:Y:S02]  /*0ac0*/  IMAD.MOV.U32 R21, RZ, RZ, 0x0 ;  /* 0x00000000ff157424 */ /* 0x000fe400078e00ff */
[----:B0-----:R-:W-:-:S07]  /*0ad0*/  IMAD.U32 R14, RZ, RZ, UR4 ;  /* 0x00000004ff0e7e24 */ /* 0x001fce000f8e00ff */
[----:B------:R-:W-:Y:S05]  /*0ae0*/  CALL.REL.NOINC `($_Z19execSolutionsKernelP13Constellationii$_Z12SQBjlBlkBjrBiiiiiiiiiPli) ;  /* 0x00000024005c7944 */ /* 0x000fea0003c00000 */
[----:B------:R-:W-:Y:S05]  /*0af0*/  BRA `(.L_x_7) ;  /* 0x0000000c00587947 */ /* 0x000fea0003800000 */
.L_x_1:
[----:B------:R-:W-:-:S13]  /*0b00*/  ISETP.NE.AND P0, PT, R16, R9, PT ;  /* 0x000000091000720c */ /* 0x000fda0003f05270 */
[----:B------:R-:W-:Y:S05]  /*0b10*/  @P0 BRA `(.L_x_14) ;  /* 0x0000000400580947 */ /* 0x000fea0003800000 */
[----:B------:R-:W-:-:S13]  /*0b20*/  ISETP.GE.U32.AND P0, PT, R17, R2, PT ;  /* 0x000000021100720c */ /* 0x000fda0003f06070 */
[----:B------:R-:W-:Y:S05]  /*0b30*/  @P0 BRA `(.L_x_15) ;  /* 0x0000000000a40947 */ /* 0x000fea0003800000 */
[----:B------:R-:W-:-:S13]  /*0b40*/  ISETP.GE.AND P0, PT, R7, R2, PT ;  /* 0x000000020700720c */ /* 0x000fda0003f06270 */
[----:B------:R-:W-:Y:S05]  /*0b50*/  @P0 BRA `(.L_x_16) ;  /* 0x0000000000800947 */ /* 0x000fea0003800000 */
[----:B------:R-:W-:Y:S01]  /*0b60*/  ISETP.GE.AND P0, PT, R7, R17, PT ;  /* 0x000000110700720c */ /* 0x000fe20003f06270 */
[----:B------:R-:W-:-:S12]  /*0b70*/  VIADD R11, R2, 0xffffffff ;  /* 0xffffffff020b7836 */ /* 0x000fd80000000000 */
[----:B------:R-:W-:Y:S05]  /*0b80*/  @P0 BRA `(.L_x_17) ;  /* 0x0000000000580947 */ /* 0x000fea0003800000 */
[C---:B------:R-:W-:Y:S01]  /*0b90*/  VIADD R3, R17.reuse, 0x1 ;  /* 0x0000000111037836 */ /* 0x040fe20000000000 */
[----:B------:R-:W-:-:S04]  /*0ba0*/  IADD3 R0, PT, PT, R17, -0x1, RZ ;  /* 0xffffffff11007810 */ /* 0x000fc80007ffe0ff */
[----:B------:R-:W-:-:S13]  /*0bb0*/  ISETP.NE.AND P0, PT, R2, R3, PT ;  /* 0x000000030200720c */ /* 0x000fda0003f05270 */
[----:B------:R-:W-:Y:S05]  /*0bc0*/  @!P0 BRA `(.L_x_18) ;  /* 0x0000000000248947 */ /* 0x000fea0003800000 */
[----:B------:R-:W0:Y:S01]  /*0bd0*/  LDCU UR4, c[0x0][0x388] ;  /* 0x00007100ff0477ac */ /* 0x000e220008000800 */
[----:B------:R-:W-:Y:S01]  /*0be0*/  IMAD.MOV.U32 R9, RZ, RZ, R10 ;  /* 0x000000ffff097224 */ /* 0x000fe200078e000a */
[----:B------:R-:W-:Y:S01]  /*0bf0*/  MOV R20, 0xc50 ;  /* 0x00000c5000147802 */ /* 0x000fe20000000f00 */
[----:B------:R-:W-:Y:S02]  /*0c00*/  IMAD.MOV.U32 R12, RZ, RZ, R14 ;  /* 0x000000ffff0c7224 */ /* 0x000fe400078e000e */
[----:B------:R-:W-:Y:S02]  /*0c10*/  IMAD.MOV.U32 R10, RZ, RZ, R0 ;  /* 0x000000ffff0a7224 */ /* 0x000fe400078e0000 */
[----:B------:R-:W-:Y:S02]  /*0c20*/  IMAD.MOV.U32 R21, RZ, RZ, 0x0 ;  /* 0x00000000ff157424 */ /* 0x000fe400078e00ff */
[----:B0-----:R-:W-:-:S07]  /*0c30*/  IMAD.U32 R14, RZ, RZ, UR4 ;  /* 0x00000004ff0e7e24 */ /* 0x001fce000f8e00ff */
[----:B------:R-:W-:Y:S05]  /*0c40*/  CALL.REL.NOINC `($_Z19execSolutionsKernelP13Constellationii$_Z9SQd2BkBlBiiiiiiiiiPli) ;  /* 0x000000c400807944 */ /* 0x000fea0003c00000 */
[----:B------:R-:W-:Y:S05]  /*0c50*/  BRA `(.L_x_7) ;  /* 0x0000000c00007947 */ /* 0x000fea0003800000 */
.L_x_18:
[----:B------:R-:W0:Y:S01]  /*0c60*/  LDCU UR4, c[0x0][0x388] ;  /* 0x00007100ff0477ac */ /* 0x000e220008000800 */
[----:B------:R-:W-:Y:S01]  /*0c70*/  IMAD.MOV.U32 R9, RZ, RZ, R10 ;  /* 0x000000ffff097224 */ /* 0x000fe200078e000a */
[----:B------:R-:W-:Y:S01]  /*0c80*/  MOV R10, R0 ;  /* 0x00000000000a7202 */ /* 0x000fe20000000f00 */
[----:B------:R-:W-:Y:S01]  /*0c90*/  IMAD.MOV.U32 R12, RZ, RZ, R14 ;  /* 0x000000ffff0c7224 */ /* 0x000fe200078e000e */
[----:B------:R-:W-:Y:S01]  /*0ca0*/  MOV R20, 0xce0 ;  /* 0x00000ce000147802 */ /* 0x000fe20000000f00 */
[----:B------:R-:W-:Y:S02]  /*0cb0*/  IMAD.MOV.U32 R21, RZ, RZ, 0x0 ;  /* 0x00000000ff157424 */ /* 0x000fe400078e00ff */
[----:B0-----:R-:W-:-:S07]  /*0cc0*/  IMAD.U32 R11, RZ, RZ, UR4 ;  /* 0x00000004ff0b7e24 */ /* 0x001fce000f8e00ff */
[----:B------:R-:W-:Y:S05]  /*0cd0*/  CALL.REL.NOINC `($_Z19execSolutionsKernelP13Constellationii$_Z8SQd2BklBiiiiiiiiiPli) ;  /* 0x0000009800407944 */ /* 0x000fea0003c00000 */
[----:B------:R-:W-:Y:S05]  /*0ce0*/  BRA `(.L_x_7) ;  /* 0x0000000800dc7947 */ /* 0x000fea0003800000 */
.L_x_17:
[----:B------:R-:W-:Y:S02]  /*0cf0*/  HFMA2 R21, -RZ, RZ, 0, 0 ;  /* 0x00000000ff157431 */ /* 0x000fe400000001ff */
[----:B------:R-:W-:Y:S01]  /*0d00*/  IMAD.MOV.U32 R9, RZ, RZ, R10 ;  /* 0x000000ffff097224 */ /* 0x000fe200078e000a */
[----:B------:R-:W-:Y:S01]  /*0d10*/  MOV R20, 0xd50 ;  /* 0x00000d5000147802 */ /* 0x000fe20000000f00 */
[----:B------:R-:W-:Y:S02]  /*0d20*/  IMAD.MOV.U32 R10, RZ, RZ, R11 ;  /* 0x000000ffff0a7224 */ /* 0x000fe400078e000b */
[----:B------:R-:W-:-:S07]  /*0d30*/  IMAD.MOV.U32 R12, RZ, RZ, R14 ;  /* 0x000000ffff0c7224 */ /* 0x000fce00078e000e */
[----:B------:R-:W-:Y:S05]  /*0d40*/  CALL.REL.NOINC `($_Z19execSolutionsKernelP13Constellationii$_Z7SQd2BlBiiiiiiiiiPli) ;  /* 0x0000007400387944 */ /* 0x000fea0003c00000 */
[----:B------:R-:W-:Y:S05]  /*0d50*/  BRA `(.L_x_7) ;  /* 0x0000000800c07947 */ /* 0x000fea0003800000 */
.L_x_16:
[----:B------:R-:W-:Y:S01]  /*0d60*/  IMAD.MOV.U32 R9, RZ, RZ, R10 ;  /* 0x000000ffff097224 */ /* 0x000fe200078e000a */
[----:B------:R-:W-:Y:S01]  /*0d70*/  MOV R20, 0xdc0 ;  /* 0x00000dc000147802 */ /* 0x000fe20000000f00 */
[----:B------:R-:W-:Y:S02]  /*0d80*/  IMAD.MOV.U32 R10, RZ, RZ, R14 ;  /* 0x000000ffff0a7224 */ /* 0x000fe400078e000e */
[----:B------:R-:W-:Y:S02]  /*0d90*/  IMAD.MOV.U32 R11, RZ, RZ, R13 ;  /* 0x000000ffff0b7224 */ /* 0x000fe400078e000d */
[----:B------:R-:W-:-:S07]  /*0da0*/  IMAD.MOV.U32 R21, RZ, RZ, 0x0 ;  /* 0x00000000ff157424 */ /* 0x000fce00078e00ff */
[----:B------:R-:W-:Y:S05]  /*0db0*/  CALL.REL.NOINC `($_Z19execSolutionsKernelP13Constellationii$_Z5SQd2BiiiiiiiiiPli) ;  /* 0x0000004800847944 */ /* 0x000fea0003c00000 */
[----:B------:R-:W-:Y:S05]  /*0dc0*/  BRA `(.L_x_7) ;  /* 0x0000000800a47947 */ /* 0x000fea0003800000 */
.L_x_15:
[----:B------:R-:W-:-:S13]  /*0dd0*/  ISETP.GE.AND P0, PT, R7, R17, PT ;  /* 0x000000110700720c */ /* 0x000fda0003f06270 */
[----:B------:R-:W-:Y:S05]  /*0de0*/  @P0 BRA `(.L_x_19) ;  /* 0x0000000000880947 */ /* 0x000fea0003800000 */
[----:B------:R-:W-:Y:S01]  /*0df0*/  ISETP.GE.AND P0, PT, R7, R2, PT ;  /* 0x000000020700720c */ /* 0x000fe20003f06270 */
[----:B------:R-:W-:-:S12]  /*0e00*/  VIADD R11, R17, 0xffffffff ;  /* 0xffffffff110b7836 */ /* 0x000fd80000000000 */
[----:B------:R-:W-:Y:S05]  /*0e10*/  @P0 BRA `(.L_x_20) ;  /* 0x0000000000580947 */ /* 0x000fea0003800000 */
[----:B------:R-:W-:-:S05]  /*0e20*/  VIADD R0, R2, 0x1 ;  /* 0x0000000102007836 */ /* 0x000fca0000000000 */
[----:B------:R-:W-:Y:S02]  /*0e30*/  ISETP.NE.AND P0, PT, R17, R0, PT ;  /* 0x000000001100720c */ /* 0x000fe40003f05270 */
[----:B------:R-:W-:-:S11]  /*0e40*/  IADD3 R0, PT, PT, R2, -0x1, RZ ;  /* 0xffffffff02007810 */ /* 0x000fd60007ffe0ff */
        /* <DEDUP_REMOVED lines=8> */
[----:B------:R-:W-:Y:S05]  /*0ed0*/  CALL.REL.NOINC `($_Z19execSolutionsKernelP13Constellationii$_Z9SQd2BlBkBiiiiiiiiiPli) ;  /* 0x000000c800bc7944 */ /* 0x000fea0003c00000 */
[----:B------:R-:W-:Y:S05]  /*0ee0*/  BRA `(.L_x_7) ;  /* 0x00000008005c7947 */ /* 0x000fea0003800000 */
.L_x_21:
[----:B------:R-:W0:Y:S01]  /*0ef0*/  LDCU UR4, c[0x0][0x388] ;  /* 0x00007100ff0477ac */ /* 0x000e220008000800 */
[----:B------:R-:W-:Y:S01]  /*0f00*/  IMAD.MOV.U32 R9, RZ, RZ, R10 ;  /* 0x000000ffff097224 */ /* 0x000fe200078e000a */
[----:B------:R-:W-:Y:S01]  /*0f10*/  MOV R10, R0 ;  /* 0x00000000000a7202 */ /* 0x000fe20000000f00 */
[----:B------:R-:W-:Y:S01]  /*0f20*/  IMAD.MOV.U32 R12, RZ, RZ, R14 ;  /* 0x000000ffff0c7224 */ /* 0x000fe200078e000e */
[----:B------:R-:W-:Y:S01]  /*0f30*/  MOV R20, 0xf70 ;  /* 0x00000f7000147802 */ /* 0x000fe20000000f00 */
[----:B------:R-:W-:Y:S02]  /*0f40*/  IMAD.MOV.U32 R21, RZ, RZ, 0x0 ;  /* 0x00000000ff157424 */ /* 0x000fe400078e00ff */
[----:B0-----:R-:W-:-:S07]  /*0f50*/  IMAD.U32 R11, RZ, RZ, UR4 ;  /* 0x00000004ff0b7e24 */ /* 0x001fce000f8e00ff */
[----:B------:R-:W-:Y:S05]  /*0f60*/  CALL.REL.NOINC `($_Z19execSolutionsKernelP13Constellationii$_Z8SQd2BlkBiiiiiiiiiPli) ;  /* 0x0000009c006c7944 */ /* 0x000fea0003c00000 */
[----:B------:R-:W-:Y:S05]  /*0f70*/  BRA `(.L_x_7) ;  /* 0x0000000800387947 */ /* 0x000fea0003800000 */
.L_x_20:
[----:B------:R-:W0:Y:S01]  /*0f80*/  LDCU UR4, c[0x0][0x388] ;  /* 0x00007100ff0477ac */ /* 0x000e220008000800 */
[----:B------:R-:W-:Y:S01]  /*0f90*/  IMAD.MOV.U32 R9, RZ, RZ, R10 ;  /* 0x000000ffff097224 */ /* 0x000fe200078e000a */
[----:B------:R-:W-:Y:S01]  /*0fa0*/  MOV R20, 0x1000 ;  /* 0x0000100000147802 */ /* 0x000fe20000000f00 */
[----:B------:R-:W-:Y:S02]  /*0fb0*/  IMAD.MOV.U32 R10, RZ, RZ, R11 ;  /* 0x000000ffff0a7224 */ /* 0x000fe400078e000b */
[----:B------:R-:W-:Y:S02]  /*0fc0*/  IMAD.MOV.U32 R12, RZ, RZ, R14 ;  /* 0x000000ffff0c7224 */ /* 0x000fe400078e000e */
[----:B------:R-:W-:Y:S01]  /*0fd0*/  IMAD.MOV.U32 R21, RZ, RZ, 0x0 ;  /* 0x00000000ff157424 */ /* 0x000fe200078e00ff */
[----:B0-----:R-:W-:-:S07]  /*0fe0*/  MOV R11, UR4 ;  /* 0x00000004000b7c02 */ /* 0x001fce0008000f00 */
[----:B------:R-:W-:Y:S05]  /*0ff0*/  CALL.REL.NOINC `($_Z19execSolutionsKernelP13Constellationii$_Z7SQd2BkBiiiiiiiiiPli) ;  /* 0x0000006800c07944 */ /* 0x000fea0003c00000 */
[----:B------:R-:W-:Y:S05]  /*1000*/  BRA `(.L_x_7) ;  /* 0x0000000800147947 */ /* 0x000fea0003800000 */
.L_x_19:
[----:B------:R-:W-:Y:S01]  /*1010*/  IMAD.MOV.U32 R9, RZ, RZ, R10 ;  /* 0x000000ffff097224 */ /* 0x000fe200078e000a */
[----:B------:R-:W-:Y:S01]  /*1020*/  MOV R20, 0x1070 ;  /* 0x0000107000147802 */ /* 0x000fe20000000f00 */
[----:B------:R-:W-:Y:S02]  /*1030*/  IMAD.MOV.U32 R10, RZ, RZ, R14 ;  /* 0x000000ffff0a7224 */ /* 0x000fe400078e000e */
[----:B------:R-:W-:Y:S02]  /*1040*/  IMAD.MOV.U32 R11, RZ, RZ, R13 ;  /* 0x000000ffff0b7224 */ /* 0x000fe400078e000d */
[----:B------:R-:W-:-:S07]  /*1050*/  IMAD.MOV.U32 R21, RZ, RZ, 0x0 ;  /* 0x00000000ff157424 */ /* 0x000fce00078e00ff */
[----:B------:R-:W-:Y:S05]  /*1060*/  CALL.REL.NOINC `($_Z19execSolutionsKernelP13Constellationii$_Z5SQd2BiiiiiiiiiPli) ;  /* 0x0000004400d87944 */ /* 0x000fea0003c00000 */
[----:B------:R-:W-:Y:S05]  /*1070*/  BRA `(.L_x_7) ;  /* 0x0000000400f87947 */ /* 0x000fea0003800000 */
.L_x_14:
[----:B------:R-:W-:-:S13]  /*1080*/  ISETP.NE.AND P0, PT, R16, R10, PT ;  /* 0x0000000a1000720c */ /* 0x000fda0003f05270 */
[----:B------:R-:W-:Y:S05]  /*1090*/  @P0 BRA `(.L_x_22) ;  /* 0x0000000400ac0947 */ /* 0x000fea0003800000 */
[----:B------:R-:W-:-:S13]  /*10a0*/  ISETP.GE.U32.AND P0, PT, R17, R2, PT ;  /* 0x000000021100720c */ /* 0x000fda0003f06070 */
[----:B------:R-:W-:Y:S05]  /*10b0*/  @P0 BRA `(.L_x_23) ;  /* 0x00000000009c0947 */ /* 0x000fea0003800000 */
[----:B------:R-:W-:-:S13]  /*10c0*/  ISETP.GE.AND P0, PT, R7, R2, PT ;  /* 0x000000020700720c */ /* 0x000fda0003f06270 */
[----:B------:R-:W-:Y:S05]  /*10d0*/  @P0 BRA `(.L_x_24) ;  /* 0x0000000000780947 */ /* 0x000fea0003800000 */
[----:B------:R-:W-:-:S13]  /*10e0*/  ISETP.GE.AND P0, PT, R7, R17, PT ;  /* 0x000000110700720c */ /* 0x000fda0003f06270 */
        /* <DEDUP_REMOVED lines=8> */
[----:B------:R-:W-:Y:S02]  /*1170*/  VIADD R11, R2, 0xffffffff ;  /* 0xffffffff020b7836 */ /* 0x000fe40000000000 */
[----:B------:R-:W-:Y:S02]  /*1180*/  IMAD.MOV.U32 R9, RZ, RZ, R16 ;  /* 0x000000ffff097224 */ /* 0x000fe400078e0010 */
[----:B------:R-:W-:Y:S02]  /*1190*/  IMAD.MOV.U32 R21, RZ, RZ, 0x0 ;  /* 0x00000000ff157424 */ /* 0x000fe400078e00ff */
[----:B0-----:R-:W-:-:S07]  /*11a0*/  IMAD.U32 R14, RZ, RZ, UR4 ;  /* 0x00000004ff0e7e24 */ /* 0x001fce000f8e00ff */
[----:B------:R-:W-:Y:S05]  /*11b0*/  CALL.REL.NOINC `($_Z19execSolutionsKernelP13Constellationii$_Z9SQd1BkBlBiiiiiiiiiPli) ;  /* 0x000000b000707944 */ /* 0x000fea0003c00000 */
[----:B------:R-:W-:Y:S05]  /*11c0*/  BRA `(.L_x_7) ;  /* 0x0000000400a47947 */ /* 0x000fea0003800000 */
.L_x_26:
[----:B------:R-:W0:Y:S01]  /*11d0*/  LDCU UR4, c[0x0][0x388] ;  /* 0x00007100ff0477ac */ /* 0x000e220008000800 */
[----:B------:R-:W-:Y:S01]  /*11e0*/  IMAD.MOV.U32 R12, RZ, RZ, R14 ;  /* 0x000000ffff0c7224 */ /* 0x000fe200078e000e */
[----:B------:R-:W-:Y:S01]  /*11f0*/  MOV R9, R16 ;  /* 0x0000001000097202 */ /* 0x000fe20000000f00 */
[----:B------:R-:W-:Y:S01]  /*1200*/  IMAD.MOV.U32 R21, RZ, RZ, 0x0 ;  /* 0x00000000ff157424 */ /* 0x000fe200078e00ff */
[----:B------:R-:W-:Y:S01]  /*1210*/  MOV R20, 0x1240 ;  /* 0x0000124000147802 */ /* 0x000fe20000000f00 */
[----:B0-----:R-:W-:-:S07]  /*1220*/  IMAD.U32 R11, RZ, RZ, UR4 ;  /* 0x00000004ff0b7e24 */ /* 0x001fce000f8e00ff */
[----:B------:R-:W-:Y:S05]  /*1230*/  CALL.REL.NOINC `($_Z19execSolutionsKernelP13Constellationii$_Z8SQd1BklBiiiiiiiiiPli) ;  /* 0x0000008400487944 */ /* 0x000fea0003c00000 */
[----:B------:R-:W-:Y:S05]  /*1240*/  BRA `(.L_x_7) ;  /* 0x0000000400847947 */ /* 0x000fea0003800000 */
.L_x_25:
[----:B------:R-:W-:Y:S01]  /*1250*/  IMAD.MOV.U32 R12, RZ, RZ, R14 ;  /* 0x000000ffff0c7224 */ /* 0x000fe200078e000e */
[----:B------:R-:W-:Y:S01]  /*1260*/  MOV R20, 0x12b0 ;  /* 0x000012b000147802 */ /* 0x000fe20000000f00 */
[----:B------:R-:W-:Y:S02]  /*1270*/  VIADD R10, R2, 0xffffffff ;  /* 0xffffffff020a7836 */ /* 0x000fe40000000000 */
[----:B------:R-:W-:Y:S02]  /*1280*/  IMAD.MOV.U32 R9, RZ, RZ, R16 ;  /* 0x000000ffff097224 */ /* 0x000fe400078e0010 */
[----:B------:R-:W-:-:S07]  /*1290*/  IMAD.MOV.U32 R21, RZ, RZ, 0x0 ;  /* 0x00000000ff157424 */ /* 0x000fce00078e00ff */
[----:B------:R-:W-:Y:S05]  /*12a0*/  CALL.REL.NOINC `($_Z19execSolutionsKernelP13Constellationii$_Z7SQd1BlBiiiiiiiiiPli) ;  /* 0x0000006000307944 */ /* 0x000fea0003c00000 */
[----:B------:R-:W-:Y:S05]  /*12b0*/  BRA `(.L_x_7) ;  /* 0x0000000400687947 */ /* 0x000fea0003800000 */
.L_x_24:
[----:B------:R-:W-:Y:S01]  /*12c0*/  MOV R10, R14 ;  /* 0x0000000e000a7202 */ /* 0x000fe20000000f00 */
[----:B------:R-:W-:Y:S01]  /*12d0*/  IMAD.MOV.U32 R11, RZ, RZ, R13 ;  /* 0x000000ffff0b7224 */ /* 0x000fe200078e000d */
[----:B------:R-:W-:Y:S01]  /*12e0*/  MOV R20, 0x1320 ;  /* 0x0000132000147802 */ /* 0x000fe20000000f00 */
[----:B------:R-:W-:Y:S02]  /*12f0*/  IMAD.MOV.U32 R9, RZ, RZ, R16 ;  /* 0x000000ffff097224 */ /* 0x000fe400078e0010 */
[----:B------:R-:W-:-:S07]  /*1300*/  IMAD.MOV.U32 R21, RZ, RZ, 0x0 ;  /* 0x00000000ff157424 */ /* 0x000fce00078e00ff */
[----:B------:R-:W-:Y:S05]  /*1310*/  CALL.REL.NOINC `($_Z19execSolutionsKernelP13Constellationii$_Z5SQd1BiiiiiiiiiPli) ;  /* 0x0000003c00ac7944 */ /* 0x000fea0003c00000 */
[----:B------:R-:W-:Y:S05]  /*1320*/  BRA `(.L_x_7) ;  /* 0x00000004004c7947 */ /* 0x000fea0003800000 */
.L_x_23:
[----:B------:R-:W-:-:S13]  /*1330*/  ISETP.GE.AND P0, PT, R7, R17, PT ;  /* 0x000000110700720c */ /* 0x000fda0003f06270 */
[----:B------:R-:W-:Y:S05]  /*1340*/  @P0 BRA `(.L_x_27) ;  /* 0x0000000000e40947 */ /* 0x000fea0003800000 */
[----:B------:R-:W-:-:S13]  /*1350*/  ISETP.GE.AND P0, PT, R7, R2, PT ;  /* 0x000000020700720c */ /* 0x000fda0003f06270 */
[----:B------:R-:W-:Y:S05]  /*1360*/  @P0 BRA `(.L_x_28) ;  /* 0x0000000000980947 */ /* 0x000fea0003800000 */
        /* <DEDUP_REMOVED lines=8> */
[----:B------:R-:W-:Y:S01]  /*13f0*/  IADD3 R11, PT, PT, R17, -0x1, RZ ;  /* 0xffffffff110b7810 */ /* 0x000fe20007ffe0ff */
[----:B------:R-:W-:Y:S01]  /*1400*/  IMAD.MOV.U32 R9, RZ, RZ, R16 ;  /* 0x000000ffff097224 */ /* 0x000fe200078e0010 */
[----:B------:R-:W-:Y:S01]  /*1410*/  MOV R20, 0x1450 ;  /* 0x0000145000147802 */ /* 0x000fe20000000f00 */
[----:B------:R-:W-:Y:S02]  /*1420*/  IMAD.MOV.U32 R21, RZ, RZ, 0x0 ;  /* 0x00000000ff157424 */ /* 0x000fe400078e00ff */
[----:B0-----:R-:W-:-:S07]  /*1430*/  IMAD.U32 R14, RZ, RZ, UR4 ;  /* 0x00000004ff0e7e24 */ /* 0x001fce000f8e00ff */
[----:B------:R-:W-:Y:S05]  /*1440*/  CALL.REL.NOINC `($_Z19execSolutionsKernelP13Constellationii$_Z9SQd1BlBkBiiiiiiiiiPli) ;  /* 0x000000b400ac7944 */ /* 0x000fea0003c00000 */
[----:B------:R-:W-:Y:S05]  /*1450*/  BRA `(.L_x_7) ;  /* 0x0000000400007947 */ /* 0x000fea0003800000 */
.L_x_30:
[----:B------:R-:W0:Y:S01]  /*1460*/  LDCU UR4, c[0x0][0x388] ;  /* 0x00007100ff0477ac */ /* 0x000e220008000800 */
[----:B------:R-:W-:Y:S02]  /*1470*/  HFMA2 R21, -RZ, RZ, 0, 0 ;  /* 0x00000000ff157431 */ /* 0x000fe400000001ff */
[----:B------:R-:W-:Y:S01]  /*1480*/  IMAD.MOV.U32 R12, RZ, RZ, R14 ;  /* 0x000000ffff0c7224 */ /* 0x000fe200078e000e */
[----:B------:R-:W-:Y:S01]  /*1490*/  MOV R20, 0x14d0 ;  /* 0x000014d000147802 */ /* 0x000fe20000000f00 */
[----:B------:R-:W-:Y:S02]  /*14a0*/  IMAD.MOV.U32 R9, RZ, RZ, R16 ;  /* 0x000000ffff097224 */ /* 0x000fe400078e0010 */
[----:B0-----:R-:W-:-:S07]  /*14b0*/  IMAD.U32 R11, RZ, RZ, UR4 ;  /* 0x00000004ff0b7e24 */ /* 0x001fce000f8e00ff */
[----:B------:R-:W-:Y:S05]  /*14c0*/  CALL.REL.NOINC `($_Z19execSolutionsKernelP13Constellationii$_Z8SQd1BlkBiiiiiiiiiPli) ;  /* 0x0000008800747944 */ /* 0x000fea0003c00000 */
[----:B------:R-:W-:Y:S05]  /*14d0*/  BRA `(.L_x_7) ;  /* 0x0000000000e07947 */ /* 0x000fea0003800000 */
.L_x_29:
[----:B------:R-:W-:-:S13]  /*14e0*/  ISETP.NE.AND P0, PT, R2, R9, PT ;  /* 0x000000090200720c */ /* 0x000fda0003f05270 */
[----:B------:R-:W-:Y:S05]  /*14f0*/  @!P0 BRA `(.L_x_31) ;  /* 0x0000000000188947 */ /* 0x000fea0003800000 */
[----:B------:R-:W-:Y:S01]  /*1500*/  IMAD.MOV.U32 R12, RZ, RZ, R14 ;  /* 0x000000ffff0c7224 */ /* 0x000fe200078e000e */
[----:B------:R-:W-:Y:S01]  /*1510*/  MOV R20, 0x1550 ;  /* 0x0000155000147802 */ /* 0x000fe20000000f00 */
[----:B------:R-:W-:Y:S02]  /*1520*/  VIADD R10, R2, 0xffffffff ;  /* 0xffffffff020a7836 */ /* 0x000fe40000000000 */
[----:B------:R-:W-:-:S07]  /*1530*/  IMAD.MOV.U32 R21, RZ, RZ, 0x0 ;  /* 0x00000000ff157424 */ /* 0x000fce00078e00ff */
[----:B------:R-:W-:Y:S05]  /*1540*/  CALL.REL.NOINC `($_Z19execSolutionsKernelP13Constellationii$_Z7SQd1BlBiiiiiiiiiPli) ;  /* 0x0000005c00887944 */ /* 0x000fea0003c00000 */
[----:B------:R-:W-:Y:S05]  /*1550*/  BRA `(.L_x_7) ;  /* 0x0000000000c07947 */ /* 0x000fea0003800000 */
.L_x_31:
[----:B------:R-:W-:Y:S01]  /*1560*/  VIADD R9, R0, 0xfffffffc ;  /* 0xfffffffc00097836 */ /* 0x000fe20000000000 */
[----:B------:R-:W-:Y:S01]  /*1570*/  MOV R20, 0x15c0 ;  /* 0x000015c000147802 */ /* 0x000fe20000000f00 */
[----:B------:R-:W-:Y:S01]  /*1580*/  IMAD.MOV.U32 R10, RZ, RZ, R14 ;  /* 0x000000ffff0a7224 */ /* 0x000fe200078e000e */
[----:B------:R-:W-:Y:S01]  /*1590*/  MOV R21, 0x0 ;  /* 0x0000000000157802 */ /* 0x000fe20000000f00 */
[----:B------:R-:W-:-:S07]  /*15a0*/  IMAD.MOV.U32 R11, RZ, RZ, R13 ;  /* 0x000000ffff0b7224 */ /* 0x000fce00078e000d */
[----:B------:R-:W-:Y:S05]  /*15b0*/  CALL.REL.NOINC `($_Z19execSolutionsKernelP13Constellationii$_Z5SQd1BiiiiiiiiiPli) ;  /* 0x0000003c00047944 */ /* 0x000fea0003c00000 */
[----:B------:R-:W-:Y:S05]  /*15c0*/  BRA `(.L_x_7) ;  /* 0x0000000000a47947 */ /* 0x000fea0003800000 */
.L_x_28:
        /* <DEDUP_REMOVED lines=9> */
[----:B------:R-:W-:Y:S05]  /*1660*/  CALL.REL.NOINC `($_Z19execSolutionsKernelP13Constellationii$_Z7SQd1BkBiiiiiiiiiPli) ;  /* 0x0000005400747944 */ /* 0x000fea0003c00000 */
[----:B------:R-:W-:Y:S05]  /*1670*/  BRA `(.L_x_7) ;  /* 0x0000000000787947 */ /* 0x000fea0003800000 */
.L_x_32:
[----:B------:R-:W-:Y:S01]  /*1680*/  IMAD.MOV.U32 R10, RZ, RZ, R14 ;  /* 0x000000ffff0a7224 */ /* 0x000fe200078e000e */
[----:B------:R-:W-:Y:S01]  /*1690*/  MOV R11, R13 ;  /* 0x0000000d000b7202 */ /* 0x000fe20000000f00 */
[----:B------:R-:W-:Y:S01]  /*16a0*/  IMAD.MOV.U32 R21, RZ, RZ, 0x0 ;  /* 0x00000000ff157424 */ /* 0x000fe200078e00ff */
[----:B------:R-:W-:-:S07]  /*16b0*/  MOV R20, 0x16d0 ;  /* 0x000016d000147802 */ /* 0x000fce0000000f00 */
[----:B------:R-:W-:Y:S05]  /*16c0*/  CALL.REL.NOINC `($_Z19execSolutionsKernelP13Constellationii$_Z5SQd1BiiiiiiiiiPli) ;  /* 0x0000003800c07944 */ /* 0x000fea0003c00000 */
[----:B------:R-:W-:Y:S05]  /*16d0*/  BRA `(.L_x_7) ;  /* 0x0000000000607947 */ /* 0x000fea0003800000 */
.L_x_27:
[----:B------:R-:W-:Y:S01]  /*16e0*/  IMAD.MOV.U32 R10, RZ, RZ, R14 ;  /* 0x000000ffff0a7224 */ /* 0x000fe200078e000e */
[----:B------:R-:W-:Y:S01]  /*16f0*/  MOV R20, 0x1740 ;  /* 0x0000174000147802 */ /* 0x000fe20000000f00 */
[----:B------:R-:W-:Y:S02]  /*1700*/  IMAD.MOV.U32 R11, RZ, RZ, R13 ;  /* 0x000000ffff0b7224 */ /* 0x000fe400078e000d */
[----:B------:R-:W-:Y:S02]  /*1710*/  IMAD.MOV.U32 R9, RZ, RZ, R16 ;  /* 0x000000ffff097224 */ /* 0x000fe400078e0010 */
[----:B------:R-:W-:-:S07]  /*1720*/  IMAD.MOV.U32 R21, RZ, RZ, 0x0 ;  /* 0x00000000ff157424 */ /* 0x000fce00078e00ff */
[----:B------:R-:W-:Y:S05]  /*1730*/  CALL.REL.NOINC `($_Z19execSolutionsKernelP13Constellationii$_Z5SQd1BiiiiiiiiiPli) ;  /* 0x0000003800a47944 */ /* 0x000fea0003c00000 */
[----:B------:R-:W-:Y:S05]  /*1740*/  BRA `(.L_x_7) ;  /* 0x0000000000447947 */ /* 0x000fea0003800000 */
.L_x_22:
[----:B------:R-:W-:-:S13]  /*1750*/  ISETP.GT.AND P0, PT, R7, R17, PT ;  /* 0x000000110700720c */ /* 0x000fda0003f04270 */
[----:B------:R-:W-:Y:S05]  /*1760*/  @!P0 BRA `(.L_x_33) ;  /* 0x00000000001c8947 */ /* 0x000fea0003800000 */
[----:B------:R-:W-:Y:S01]  /*1770*/  IMAD.MOV.U32 R9, RZ, RZ, R10 ;  /* 0x000000ffff097224 */ /* 0x000fe200078e000a */
[----:B------:R-:W-:Y:S01]  /*1780*/  MOV R10, R14 ;  /* 0x0000000e000a7202 */ /* 0x000fe20000000f00 */
[----:B------:R-:W-:Y:S01]  /*1790*/  IMAD.MOV.U32 R11, RZ, RZ, R13 ;  /* 0x000000ffff0b7224 */ /* 0x000fe200078e000d */
[----:B------:R-:W-:Y:S01]  /*17a0*/  MOV R20, 0x17d0 ;  /* 0x000017d000147802 */ /* 0x000fe20000000f00 */
[----:B------:R-:W-:-:S07]  /*17b0*/  IMAD.MOV.U32 R21, RZ, RZ, 0x0 ;  /* 0x00000000ff157424 */ /* 0x000fce00078e00ff */
[----:B------:R-:W-:Y:S05]  /*17c0*/  CALL.REL.NOINC `($_Z19execSolutionsKernelP13Constellationii$_Z5SQd0BiiiiiiiiiPli) ;  /* 0x0000003000e87944 */ /* 0x000fea0003c00000 */
[----:B------:R-:W-:Y:S05]  /*17d0*/  BRA `(.L_x_7) ;  /* 0x0000000000207947 */ /* 0x000fea0003800000 */
.L_x_33:
[----:B------:R-:W0:Y:S01]  /*17e0*/  LDCU UR4, c[0x0][0x388] ;  /* 0x00007100ff0477ac */ /* 0x000e220008000800 */
[----:B------:R-:W-:Y:S02]  /*17f0*/  HFMA2 R21, -RZ, RZ, 0, 0 ;  /* 0x00000000ff157431 */ /* 0x000fe400000001ff */
[----:B------:R-:W-:Y:S01]  /*1800*/  IMAD.MOV.U32 R9, RZ, RZ, R10 ;  /* 0x000000ffff097224 */ /* 0x000fe200078e000a */
[----:B------:R-:W-:Y:S01]  /*1810*/  MOV R20, 0x1860 ;  /* 0x0000186000147802 */ /* 0x000fe20000000f00 */
[----:B------:R-:W-:Y:S02]  /*1820*/  IMAD.MOV.U32 R12, RZ, RZ, R14 ;  /* 0x000000ffff0c7224 */ /* 0x000fe400078e000e */
[----:B------:R-:W-:Y:S02]  /*1830*/  VIADD R10, R17, 0xffffffff ;  /* 0xffffffff110a7836 */ /* 0x000fe40000000000 */
[----:B0-----:R-:W-:-:S07]  /*1840*/  IMAD.U32 R11, RZ, RZ, UR4 ;  /* 0x00000004ff0b7e24 */ /* 0x001fce000f8e00ff */
[----:B------:R-:W-:Y:S05]  /*1850*/  CALL.REL.NOINC `($_Z19execSolutionsKernelP13Constellationii$_Z7SQd0BkBiiiiiiiiiPli) ;  /* 0x0000004c002c7944 */ /* 0x000fea0003c00000 */
.L_x_7:
[----:B------:R-:W-:Y:S05]  /*1860*/  BSYNC.RECONVERGENT B6 ;  /* 0x0000000000067941 */ /* 0x000fea0003800200 */
.L_x_0:
[----:B------:R-:W2:Y:S01]  /*1870*/  LDL.64 R6, [R1] ;  /* 0x0000000001067983 */ /* 0x000ea20000100a00 */
[----:B------:R-:W0:Y:S01]  /*1880*/  LDCU UR4, c[0x0][0x388] ;  /* 0x00007100ff0477ac */ /* 0x000e220008000800 */
[----:B------:R-:W-:Y:S01]  /*1890*/  LOP3.LUT R0, RZ, R2, RZ, 0x33, !PT ;  /* 0x00000002ff007212 */ /* 0x000fe200078e33ff */
[----:B------:R-:W-:Y:S01]  /*18a0*/  IMAD.MOV.U32 R5, RZ, RZ, 0x8 ;  /* 0x00000008ff057424 */ /* 0x000fe200078e00ff */
[----:B------:R-:W-:-:S03]  /*18b0*/  LOP3.LUT R3, RZ, R16, RZ, 0x33, !PT ;  /* 0x00000010ff037212 */ /* 0x000fc600078e33ff */
[----:B0-----:R-:W-:Y:S01]  /*18c0*/  VIADD R4, R0, UR4 ;  /* 0x0000000400047c36 */ /* 0x001fe20008000000 */
[----:B------:R-:W-:Y:S01]  /*18d0*/  SHF.R.U32.HI R0, RZ, 0xf, R19 ;  /* 0x0000000fff007819 */ /* 0x000fe20000011613 */
[----:B------:R-:W-:-:S03]  /*18e0*/  VIADD R3, R3, UR4 ;  /* 0x0000000403037c36 */ /* 0x000fc60008000000 */
[----:B------:R-:W-:Y:S02]  /*18f0*/  ISETP.NE.AND P0, PT, R17, R4, PT ;  /* 0x000000041100720c */ /* 0x000fe40003f05270 */
[----:B------:R-:W-:-:S04]  /*1900*/  LOP3.LUT R0, R0, 0x1f, RZ, 0xc0, !PT ;  /* 0x0000001f00007812 */ /* 0x000fc800078ec0ff */
[----:B------:R-:W-:-:S13]  /*1910*/  ISETP.NE.OR P0, PT, R0, R3, P0 ;  /* 0x000000030000720c */ /* 0x000fda0000705670 */
[----:B------:R-:W-:Y:S01]  /*1920*/  @!P0 LOP3.LUT R19, R2, 0xf8000, R19, 0xf8, !PT ;  /* 0x000f800002138812 */ /* 0x000fe200078ef813 */
[----:B------:R-:W-:Y:S01]  /*1930*/  @!P0 IMAD R3, R17, 0x400, R0 ;  /* 0x0000040011038824 */ /* 0x000fe200078e0200 */
[----:B------:R-:W-:-:S03]  /*1940*/  @!P0 LOP3.LUT R2, RZ, R17, RZ, 0x33, !PT ;  /* 0x00000011ff028212 */ /* 0x000fc600078e33ff */
[C---:B------:R-:W-:Y:S02]  /*1950*/  @!P0 IMAD R0, R16.reuse, 0x400, R19 ;  /* 0x0000040010008824 */ /* 0x040fe400078e0213 */
[----:B------:R-:W-:Y:S02]  /*1960*/  @!P0 IMAD R3, R16, 0x20, R3 ;  /* 0x0000002010038824 */ /* 0x000fe400078e0203 */
[----:B------:R-:W-:Y:S01]  /*1970*/  @!P0 VIADD R2, R2, UR4 ;  /* 0x0000000402028c36 */ /* 0x000fe20008000000 */
[----:B------:R-:W-:Y:S01]  /*1980*/  @!P0 LEA R0, R17, R0, 0x5 ;  /* 0x0000000011008211 */ /* 0x000fe200078e28ff */
[----:B------:R-:W-:Y:S02]  /*1990*/  UMOV UR4, URZ ;  /* 0x000000ff00047c82 */ /* 0x000fe40008000000 */
[----:B------:R-:W-:-:S05]  /*19a0*/  @!P0 IMAD R3, R2, 0x8000, R3 ;  /* 0x0000800002038824 */ /* 0x000fca00078e0203 */
[----:B------:R-:W-:Y:S01]  /*19b0*/  @!P0 ISETP.NE.AND P1, PT, R0, R3, PT ;  /* 0x000000030000820c */ /* 0x000fe20003f25270 */
[----:B------:R-:W-:-:S05]  /*19c0*/  @!P0 IMAD.MOV.U32 R0, RZ, RZ, 0x2 ;  /* 0x00000002ff008424 */ /* 0x000fca00078e00ff */
[----:B------:R-:W-:Y:S01]  /*19d0*/  @!P0 SEL R5, R0, 0x4, !P1 ;  /* 0x0000000400058807 */ /* 0x000fe20004800000 */
[----:B--2---:R-:W-:-:S04]  /*19e0*/  IMAD R0, R6, UR4, RZ ;  /* 0x0000000406007c24 */ /* 0x004fc8000f8e02ff */
[----:B------:R-:W-:Y:S02]  /*19f0*/  IMAD R3, R7, R5, R0 ;  /* 0x0000000507037224 */ /* 0x000fe400078e0200 */
[----:B------:R-:W-:-:S04]  /*1a00*/  IMAD.WIDE.U32 R6, R5, R6, RZ ;  /* 0x0000000605067225 */ /* 0x000fc800078e00ff */
[----:B------:R-:W-:-:S05]  /*1a10*/  IMAD.IADD R7, R7, 0x1, R3 ;  /* 0x0000000107077824 */ /* 0x000fca00078e0203 */
[----:B------:R-:W-:Y:S01]  /*1a20*/  STG.E.64 desc[UR36][R22.64+0x18], R6 ;  /* 0x0000180616007986 */ /* 0x000fe2000c101b24 */
[----:B------:R-:W-:Y:S05]  /*1a30*/  EXIT ;  /* 0x000000000000794d */ /* 0x000fea0003800000 */
        .type           $_Z19execSolutionsKernelP13Constellationii$_Z10SQBkBlBjrBiiiiiiiiiPli,@function
        .size           $_Z19execSolutionsKernelP13Constellationii$_Z10SQBkBlBjrBiiiiiiiiiPli,($_Z19execSolutionsKernelP13Constellationii$_Z10SQBlBkBjrBiiiiiiiiiPli - $_Z19execSolutionsKernelP13Constellationii$_Z10SQBkBlBjrBiiiiiiiiiPli)
$_Z19execSolutionsKernelP13Constellationii$_Z10SQBkBlBjrBiiiiiiiiiPli:
[----:B------:R-:W-:-:S05]  /*1a40*/  VIADD R1, R1, 0xffffffb8 ;  /* 0xffffffb801017836 */ /* 0x000fca0000000000 */
[----:B------:R-:W-:Y:S04]  /*1a50*/  STL [R1+0x34], R28 ;  /* 0x0000341c01007387 */ /* 0x000fe80000100800 */
[----:B------:R-:W-:Y:S04]  /*1a60*/  STL [R1+0x18], R21 ;  /* 0x0000181501007387 */ /* 0x000fe80000100800 */
[----:B------:R-:W-:Y:S04]  /*1a70*/  STL [R1+0x14], R20 ;  /* 0x0000141401007387 */ /* 0x000fe80000100800 */
[----:B------:R-:W-:Y:S04]  /*1a80*/  STL [R1], R2 ;  /* 0x0000000201007387 */ /* 0x000fe80000100800 */
[----:B------:R0:W-:Y:S04]  /*1a90*/  STL [R1+0x40], R31 ;  /* 0x0000401f01007387 */ /* 0x0001e80000100800 */
[----:B------:R1:W-:Y:S04]  /*1aa0*/  STL [R1+0x3c], R30 ;  /* 0x00003c1e01007387 */ /* 0x0003e80000100800 */
[----:B------:R2:W-:Y:S01]  /*1ab0*/  STL [R1+0x38], R29 ;  /* 0x0000381d01007387 */ /* 0x0005e20000100800 */
[----:B0-----:R-:W0:Y:S05]  /*1ac0*/  BMOV.32.CLEAR R31, B8 ;  /* 0x00000000081f7355 */ /* 0x001e2a0000100000 */
[----:B-1----:R-:W1:Y:S05]  /*1ad0*/  BMOV.32.CLEAR R30, B7 ;  /* 0x00000000071e7355 */ /* 0x002e6a0000100000 */
[----:B--2---:R-:W2:Y:S05]  /*1ae0*/  BMOV.32.CLEAR R29, B6 ;  /* 0x00000000061d7355 */ /* 0x004eaa0000100000 */
[----:B------:R-:W-:Y:S01]  /*1af0*/  BSSY.RECONVERGENT B8, `(.L_x_34) ;  /* 0x000005b000087945 */ /* 0x000fe20003800200 */
[----:B------:R3:W-:Y:S04]  /*1b00*/  STL [R1+0x30], R27 ;  /* 0x0000301b01007387 */ /* 0x0007e80000100800 */
[----:B------:R4:W-:Y:S04]  /*1b10*/  STL [R1+0x2c], R26 ;  /* 0x00002c1a01007387 */ /* 0x0009e80000100800 */
[----:B------:R5:W-:Y:S01]  /*1b20*/  STL [R1+0x28], R25 ;  /* 0x0000281901007387 */ /* 0x000be20000100800 */
[----:B---3--:R-:W-:-:S03]  /*1b30*/  IMAD.MOV.U32 R27, RZ, RZ, R4 ;  /* 0x000000ffff1b7224 */ /* 0x008fc600078e0004 */
[----:B------:R3:W-:Y:S01]  /*1b40*/  STL [R1+0x24], R24 ;  /* 0x0000241801007387 */ /* 0x0007e20000100800 */
[----:B----4-:R-:W-:-:S03]  /*1b50*/  MOV R26, R5 ;  /* 0x00000005001a7202 */ /* 0x010fc60000000f00 */
[----:B------:R4:W-:Y:S01]  /*1b60*/  STL [R1+0x20], R23 ;  /* 0x0000201701007387 */ /* 0x0009e20000100800 */
[----:B-----5:R-:W-:-:S03]  /*1b70*/  IMAD.MOV.U32 R25, RZ, RZ, R6 ;  /* 0x000000ffff197224 */ /* 0x020fc600078e0006 */
[----:B------:R5:W-:Y:S01]  /*1b80*/  STL [R1+0x1c], R22 ;  /* 0x00001c1601007387 */ /* 0x000be20000100800 */
[----:B---3--:R-:W-:-:S03]  /*1b90*/  IMAD.MOV.U32 R24, RZ, RZ, R9 ;  /* 0x000000ffff187224 */ /* 0x008fc600078e0009 */
[----:B------:R3:W-:Y:S01]  /*1ba0*/  STL [R1+0x10], R19 ;  /* 0x0000101301007387 */ /* 0x0007e20000100800 */
[----:B----4-:R-:W-:-:S03]  /*1bb0*/  IMAD.MOV.U32 R23, RZ, RZ, R10 ;  /* 0x000000ffff177224 */ /* 0x010fc600078e000a */
[----:B------:R4:W-:Y:S01]  /*1bc0*/  STL [R1+0xc], R18 ;  /* 0x00000c1201007387 */ /* 0x0009e20000100800 */
[----:B-----5:R-:W-:-:S03]  /*1bd0*/  IMAD.MOV.U32 R22, RZ, RZ, R11 ;  /* 0x000000ffff167224 */ /* 0x020fc600078e000b */
[----:B------:R5:W-:Y:S01]  /*1be0*/  STL [R1+0x8], R17 ;  /* 0x0000081101007387 */ /* 0x000be20000100800 */
[----:B---3--:R-:W-:-:S03]  /*1bf0*/  IMAD.MOV.U32 R19, RZ, RZ, R12 ;  /* 0x000000ffff137224 */ /* 0x008fc600078e000c */
[----:B------:R3:W-:Y:S01]  /*1c00*/  STL [R1+0x4], R16 ;  /* 0x0000041001007387 */ /* 0x0007e20000100800 */
[----:B----4-:R-:W-:Y:S01]  /*1c10*/  IMAD.MOV.U32 R18, RZ, RZ, R14 ;  /* 0x000000ffff127224 */ /* 0x010fe200078e000e */
[----:B-----5:R-:W-:Y:S01]  /*1c20*/  MOV R17, R15 ;  /* 0x0000000f00117202 */ /* 0x020fe20000000f00 */
[----:B---3--:R-:W-:Y:S01]  /*1c30*/  IMAD.MOV.U32 R16, RZ, RZ, R13 ;  /* 0x000000ffff107224 */ /* 0x008fe200078e000d */
[----:B------:R-:W-:Y:S01]  /*1c40*/  ISETP.NE.AND P0, PT, R7, R22, PT ;  /* 0x000000160700720c */ /* 0x000fe20003f05270 */
[----:B------:R-:W-:-:S12]  /*1c50*/  IMAD.MOV.U32 R28, RZ, RZ, R8 ;  /* 0x000000ffff1c7224 */ /* 0x000fd800078e0008 */
[----:B012---:R-:W-:Y:S05]  /*1c60*/  @!P0 BRA `(.L_x_35) ;  /* 0x0000000000888947 */ /* 0x007fea0003800000 */
[----:B------:R-:W-:-:S13]  /*1c70*/  ISETP.NE.AND P0, PT, R28, RZ, PT ;  /* 0x000000ff1c00720c */ /* 0x000fda0003f05270 */
[----:B------:R-:W-:Y:S05]  /*1c80*/  @!P0 BRA `(.L_x_36) ;  /* 0x0000000400048947 */ /* 0x000fea0003800000 */
[----:B------:R-:W-:Y:S01]  /*1c90*/  BSSY.RECONVERGENT B7, `(.L_x_37) ;  /* 0x000001e000077945 */ /* 0x000fe20003800200 */
[----:B------:R-:W-:-:S07]  /*1ca0*/  VIADD R2, R7, 0x1 ;  /* 0x0000000107027836 */ /* 0x000fce0000000000 */
.L_x_40:
[----:B------:R-:W-:Y:S01]  /*1cb0*/  IMAD.MOV R3, RZ, RZ, -R28 ;  /* 0x000000ffff037224 */ /* 0x000fe200078e0a1c */
[----:B------:R-:W-:Y:S04]  /*1cc0*/  BSSY.RECONVERGENT B6, `(.L_x_38) ;  /* 0x0000018000067945 */ /* 0x000fe80003800200 */
[----:B------:R-:W-:-:S04]  /*1cd0*/  LOP3.LUT R0, R28, R3, RZ, 0xc0, !PT ;  /* 0x000000031c007212 */ /* 0x000fc800078ec0ff */
[----:B------:R-:W-:Y:S01]  /*1ce0*/  LOP3.LUT R4, R0, R27, RZ, 0xfc, !PT ;  /* 0x0000001b00047212 */ /* 0x000fe200078efcff */
[----:B------:R-:W-:Y:S01]  /*1cf0*/  IMAD.IADD R28, R28, 0x1, -R0 ;  /* 0x000000011c1c7824 */ /* 0x000fe200078e0a00 */
[C---:B------:R-:W-:Y:S02]  /*1d00*/  LOP3.LUT R5, R0.reuse, R26, RZ, 0xfc, !PT ;  /* 0x0000001a00057212 */ /* 0x040fe400078efcff */
[----:B------:R-:W-:Y:S01]  /*1d10*/  LOP3.LUT R6, R0, R25, RZ, 0xfc, !PT ;  /* 0x0000001900067212 */ /* 0x000fe200078efcff */
[----:B------:R-:W-:Y:S01]  /*1d20*/  IMAD.SHL.U32 R4, R4, 0x2, RZ ;  /* 0x0000000204047824 */ /* 0x000fe200078e00ff */
[----:B------:R-:W-:-:S04]  /*1d30*/  SHF.R.U32.HI R3, RZ, 0x1, R5 ;  /* 0x00000001ff037819 */ /* 0x000fc80000011605 */
[----:B------:R-:W-:-:S04]  /*1d40*/  LOP3.LUT R8, R4, R3, R6, 0xfe, !PT ;  /* 0x0000000304087212 */ /* 0x000fc800078efe06 */
[----:B------:R-:W-:-:S13]  /*1d50*/  ISETP.NE.AND P0, PT, R8, -0x1, PT ;  /* 0xffffffff0800780c */ /* 0x000fda0003f05270 */
[----:B------:R-:W-:Y:S05]  /*1d60*/  @!P0 BRA `(.L_x_39) ;  /* 0x0000000000348947 */ /* 0x000fea0003800000 */
[----:B------:R-:W-:Y:S01]  /*1d70*/  LOP3.LUT R8, RZ, R8, RZ, 0x33, !PT ;  /* 0x00000008ff087212 */ /* 0x000fe200078e33ff */
[----:B------:R-:W-:Y:S01]  /*1d80*/  IMAD.MOV.U32 R9, RZ, RZ, R24 ;  /* 0x000000ffff097224 */ /* 0x000fe200078e0018 */
[----:B------:R-:W-:Y:S01]  /*1d90*/  SHF.R.S32.HI R5, RZ, 0x1, R5 ;  /* 0x00000001ff057819 */ /* 0x000fe20000011405 */
[----:B------:R-:W-:Y:S01]  /*1da0*/  IMAD.MOV.U32 R10, RZ, RZ, R23 ;  /* 0x000000ffff0a7224 */ /* 0x000fe200078e0017 */
[----:B------:R-:W-:Y:S01]  /*1db0*/  MOV R7, R2 ;  /* 0x0000000200077202 */ /* 0x000fe20000000f00 */
[----:B------:R-:W-:Y:S01]  /*1dc0*/  IMAD.MOV.U32 R11, RZ, RZ, R22 ;  /* 0x000000ffff0b7224 */ /* 0x000fe200078e0016 */
[----:B------:R-:W-:Y:S01]  /*1dd0*/  MOV R13, R16 ;  /* 0x00000010000d7202 */ /* 0x000fe20000000f00 */
[----:B------:R-:W-:Y:S01]  /*1de0*/  IMAD.MOV.U32 R12, RZ, RZ, R19 ;  /* 0x000000ffff0c7224 */ /* 0x000fe200078e0013 */
[----:B------:R-:W-:Y:S01]  /*1df0*/  MOV R20, 0x1e40 ;  /* 0x00001e4000147802 */ /* 0x000fe20000000f00 */
[----:B------:R-:W-:Y:S02]  /*1e00*/  IMAD.MOV.U32 R14, RZ, RZ, R18 ;  /* 0x000000ffff0e7224 */ /* 0x000fe400078e0012 */
[----:B------:R-:W-:-:S02]  /*1e10*/  IMAD.MOV.U32 R15, RZ, RZ, R17 ;  /* 0x000000ffff0f7224 */ /* 0x000fc400078e0011 */
[----:B------:R-:W-:-:S07]  /*1e20*/  IMAD.MOV.U32 R21, RZ, RZ, 0x0 ;  /* 0x00000000ff157424 */ /* 0x000fce00078e00ff */
[----:B------:R-:W-:Y:S05]  /*1e30*/  CALL.REL.NOINC `($_Z19execSolutionsKernelP13Constellationii$_Z10SQBkBlBjrBiiiiiiiiiPli) ;  /* 0xfffffffc00007944 */ /* 0x000fea0003c3ffff */
.L_x_39:
[----:B------:R-:W-:Y:S05]  /*1e40*/  BSYNC.RECONVERGENT B6 ;  /* 0x0000000000067941 */ /* 0x000fea0003800200 */
.L_x_38:
[----:B------:R-:W-:-:S13]  /*1e50*/  ISETP.NE.AND P0, PT, R28, RZ, PT ;  /* 0x000000ff1c00720c */ /* 0x000fda0003f05270 */
[----:B------:R-:W-:Y:S05]  /*1e60*/  @P0 BRA `(.L_x_40) ;  /* 0xfffffffc00900947 */ /* 0x000fea000383ffff */
[----:B------:R-:W-:Y:S05]  /*1e70*/  BSYNC.RECONVERGENT B7 ;  /* 0x0000000000077941 */ /* 0x000fea0003800200 */
.L_x_37:
[----:B------:R-:W-:Y:S05]  /*1e80*/  BRA `(.L_x_36) ;  /* 0x0000000000847947 */ /* 0x000fea0003800000 */
.L_x_35:
[----:B------:R-:W-:-:S13]  /*1e90*/  ISETP.NE.AND P0, PT, R28, RZ, PT ;  /* 0x000000ff1c00720c */ /* 0x000fda0003f05270 */
[----:B------:R-:W-:Y:S05]  /*1ea0*/  @!P0 BRA `(.L_x_36) ;  /* 0x00000000007c8947 */ /* 0x000fea0003800000 */
[----:B------:R-:W-:Y:S02]  /*1eb0*/  VIADD R16, R16, 0xfffffffd ;  /* 0xfffffffd10107836 */ /* 0x000fe40000000000 */
[----:B------:R-:W-:Y:S02]  /*1ec0*/  IMAD.MOV.U32 R3, RZ, RZ, 0x1 ;  /* 0x00000001ff037424 */ /* 0x000fe400078e00ff */
[----:B------:R-:W-:-:S03]  /*1ed0*/  VIADD R2, R7, 0x2 ;  /* 0x0000000207027836 */ /* 0x000fc60000000000 */
[----:B------:R-:W-:-:S07]  /*1ee0*/  SHF.L.U32 R16, R3, R16, RZ ;  /* 0x0000001003107219 */ /* 0x000fce00000006ff */
.L_x_43:
[----:B------:R-:W-:Y:S01]  /*1ef0*/  IMAD.MOV R3, RZ, RZ, -R28 ;  /* 0x000000ffff037224 */ /* 0x000fe200078e0a1c */
[----:B------:R-:W-:Y:S04]  /*1f00*/  BSSY.RECONVERGENT B6, `(.L_x_41) ;  /* 0x0000017000067945 */ /* 0x000fe80003800200 */
[----:B------:R-:W-:-:S04]  /*1f10*/  LOP3.LUT R0, R28, R3, RZ, 0xc0, !PT ;  /* 0x000000031c007212 */ /* 0x000fc800078ec0ff */
[C---:B------:R-:W-:Y:S02]  /*1f20*/  LOP3.LUT R5, R0.reuse, R26, RZ, 0xfc, !PT ;  /* 0x0000001a00057212 */ /* 0x040fe400078efcff */
[C---:B------:R-:W-:Y:S02]  /*1f30*/  LOP3.LUT R4, R0.reuse, R27, RZ, 0xfc, !PT ;  /* 0x0000001b00047212 */ /* 0x040fe400078efcff */
[----:B------:R-:W-:Y:S02]  /*1f40*/  LOP3.LUT R6, R0, R25, RZ, 0xfc, !PT ;  /* 0x0000001900067212 */ /* 0x000fe400078efcff */
[----:B------:R-:W-:Y:S01]  /*1f50*/  SHF.R.S32.HI R5, RZ, 0x2, R5 ;  /* 0x00000002ff057819 */ /* 0x000fe20000011405 */
[----:B------:R-:W-:Y:S01]  /*1f60*/  IMAD.SHL.U32 R4, R4, 0x4, RZ ;  /* 0x0000000404047824 */ /* 0x000fe200078e00ff */
[----:B------:R-:W-:Y:S02]  /*1f70*/  IADD3 R28, PT, PT, -R0, R28, RZ ;  /* 0x0000001c001c7210 */ /* 0x000fe40007ffe1ff */
[----:B------:R-:W-:-:S04]  /*1f80*/  LOP3.LUT R3, R5, R6, R16, 0xfe, !PT ;  /* 0x0000000605037212 */ /* 0x000fc800078efe10 */
[----:B------:R-:W-:-:S04]  /*1f90*/  LOP3.LUT R8, R3, R4, RZ, 0xfc, !PT ;  /* 0x0000000403087212 */ /* 0x000fc800078efcff */
[----:B------:R-:W-:-:S13]  /*1fa0*/  ISETP.NE.AND P0, PT, R8, -0x1, PT ;  /* 0xffffffff0800780c */ /* 0x000fda0003f05270 */
[----:B------:R-:W-:Y:S05]  /*1fb0*/  @!P0 BRA `(.L_x_42) ;  /* 0x00000000002c8947 */ /* 0x000fea0003800000 */
[----:B------:R-:W-:Y:S01]  /*1fc0*/  HFMA2 R21, -RZ, RZ, 0, 0 ;  /* 0x00000000ff157431 */ /* 0x000fe200000001ff */
[----:B------:R-:W-:Y:S01]  /*1fd0*/  LOP3.LUT R8, RZ, R8, RZ, 0x33, !PT ;  /* 0x00000008ff087212 */ /* 0x000fe200078e33ff */
[----:B------:R-:W-:Y:S01]  /*1fe0*/  IMAD.MOV.U32 R7, RZ, RZ, R2 ;  /* 0x000000ffff077224 */ /* 0x000fe200078e0002 */
[----:B------:R-:W-:Y:S01]  /*1ff0*/  LOP3.LUT R5, R5, R16, RZ, 0xfc, !PT ;  /* 0x0000001005057212 */ /* 0x000fe200078efcff */
[----:B------:R-:W-:Y:S01]  /*2000*/  IMAD.MOV.U32 R9, RZ, RZ, R24 ;  /* 0x000000ffff097224 */ /* 0x000fe200078e0018 */
[----:B------:R-:W-:Y:S01]  /*2010*/  MOV R20, 0x2070 ;  /* 0x0000207000147802 */ /* 0x000fe20000000f00 */
[----:B------:R-:W-:Y:S02]  /*2020*/  IMAD.MOV.U32 R10, RZ, RZ, R23 ;  /* 0x000000ffff0a7224 */ /* 0x000fe400078e0017 */
[----:B------:R-:W-:Y:S02]  /*2030*/  IMAD.MOV.U32 R11, RZ, RZ, R19 ;  /* 0x000000ffff0b7224 */ /* 0x000fe400078e0013 */
[----:B------:R-:W-:-:S02]  /*2040*/  IMAD.MOV.U32 R12, RZ, RZ, R18 ;  /* 0x000000ffff0c7224 */ /* 0x000fc400078e0012 */
[----:B------:R-:W-:-:S07]  /*2050*/  IMAD.MOV.U32 R13, RZ, RZ, R17 ;  /* 0x000000ffff0d7224 */ /* 0x000fce00078e0011 */
[----:B------:R-:W-:Y:S05]  /*2060*/  CALL.REL.NOINC `($_Z19execSolutionsKernelP13Constellationii$_Z8SQBlBjrBiiiiiiiiiPli) ;  /* 0x0000006c00fc7944 */ /* 0x000fea0003c00000 */
.L_x_42:
[----:B------:R-:W-:Y:S05]  /*2070*/  BSYNC.RECONVERGENT B6 ;  /* 0x0000000000067941 */ /* 0x000fea0003800200 */
.L_x_41:
[----:B------:R-:W-:-:S13]  /*2080*/  ISETP.NE.AND P0, PT, R28, RZ, PT ;  /* 0x000000ff1c00720c */ /* 0x000fda0003f05270 */
[----:B------:R-:W-:Y:S05]  /*2090*/  @P0 BRA `(.L_x_43) ;  /* 0xfffffffc00940947 */ /* 0x000fea000383ffff */
.L_x_36:
[----:B------:R-:W-:Y:S05]  /*20a0*/  BSYNC.RECONVERGENT B8 ;  /* 0x0000000000087941 */ /* 0x000fea0003800200 */
.L_x_34:
[----:B------:R-:W2:Y:S01]  /*20b0*/  LDL R20, [R1+0x14] ;  /* 0x0000140001147983 */ /* 0x000ea20000100800 */
[----:B------:R0:W-:Y:S05]  /*20c0*/  BMOV.32 B6, R29 ;  /* 0x0000001d06007356 */ /* 0x0001ea0000000000 */
[----:B------:R-:W2:Y:S01]  /*20d0*/  LDL R21, [R1+0x18] ;  /* 0x0000180001157983 */ /* 0x000ea20000100800 */
[----:B------:R1:W-:Y:S05]  /*20e0*/  BMOV.32 B7, R30 ;  /* 0x0000001e07007356 */ /* 0x0003ea0000000000 */
[----:B------:R3:W-:Y:S05]  /*20f0*/  BMOV.32 B8, R31 ;  /* 0x0000001f08007356 */ /* 0x0007ea0000000000 */
[----:B------:R-:W2:Y:S04]  /*2100*/  LDL R2, [R1] ;  /* 0x0000000001027983 */ /* 0x000ea80000100800 */
[----:B------:R-:W2:Y:S04]  /*2110*/  LDL R16, [R1+0x4] ;  /* 0x0000040001107983 */ /* 0x000ea80000100800 */
        /* <DEDUP_REMOVED lines=10> */
[----:B0-----:R-:W2:Y:S04]  /*21c0*/  LDL R29, [R1+0x38] ;  /* 0x00003800011d7983 */ /* 0x001ea80000100800 */
[----:B-1----:R-:W2:Y:S04]  /*21d0*/  LDL R30, [R1+0x3c] ;  /* 0x00003c00011e7983 */ /* 0x002ea80000100800 */
[----:B---3--:R0:W2:Y:S02]  /*21e0*/  LDL R31, [R1+0x40] ;  /* 0x00004000011f7983 */ /* 0x0080a40000100800 */
[----:B0-----:R-:W-:Y:S01]  /*21f0*/  VIADD R1, R1, 0x48 ;  /* 0x0000004801017836 */ /* 0x001fe20000000000 */
[----:B--2---:R-:W-:Y:S06]  /*2200*/  RET.REL.NODEC R20 `(_Z19execSolutionsKernelP13Constellationii) ;  /* 0xffffffdc147c7950 */ /* 0x004fec0003c3ffff */
        .type           $_Z19execSolutionsKernelP13Constellationii$_Z10SQBlBkBjrBiiiiiiiiiPli,@function
        .size           $_Z19execSolutionsKernelP13Constellationii$_Z10SQBlBkBjrBiiiiiiiiiPli,($_Z19execSolutionsKernelP13Constellationii$_Z12SQBjlBklBjrBiiiiiiiiiPli - $_Z19execSolutionsKernelP13Constellationii$_Z10SQBlBkBjrBiiiiiiiiiPli)
$_Z19execSolutionsKernelP13Constellationii$_Z10SQBlBkBjrBiiiiiiiiiPli:
        /* <DEDUP_REMOVED lines=23> */
[----:B----4-:R-:W-:-:S03]  /*2380*/  IMAD.MOV.U32 R23, RZ, RZ, R10 ;  /* 0x000000ffff177224 */ /* 0x010fc600078e000a */
[----:B------:R4:W-:Y:S01]  /*2390*/  STL [R1+0xc], R18 ;  /* 0x00000c1201007387 */ /* 0x0009e20000100800 */
[----:B-----5:R-:W-:-:S03]  /*23a0*/  MOV R22, R11 ;  /* 0x0000000b00167202 */ /* 0x020fc60000000f00 */
[----:B------:R5:W-:Y:S01]  /*23b0*/  STL [R1+0x8], R17 ;  /* 0x0000081101007387 */ /* 0x000be20000100800 */
[----:B---3--:R-:W-:-:S03]  /*23c0*/  IMAD.MOV.U32 R19, RZ, RZ, R12 ;  /* 0x000000ffff137224 */ /* 0x008fc600078e000c */
[----:B------:R3:W-:Y:S01]  /*23d0*/  STL [R1+0x4], R16 ;  /* 0x0000041001007387 */ /* 0x0007e20000100800 */
[----:B----4-:R-:W-:Y:S02]  /*23e0*/  IMAD.MOV.U32 R18, RZ, RZ, R14 ;  /* 0x000000ffff127224 */ /* 0x010fe400078e000e */
[----:B-----5:R-:W-:Y:S02]  /*23f0*/  IMAD.MOV.U32 R17, RZ, RZ, R15 ;  /* 0x000000ffff117224 */ /* 0x020fe400078e000f */
[----:B---3--:R-:W-:Y:S01]  /*2400*/  IMAD.MOV.U32 R16, RZ, RZ, R13 ;  /* 0x000000ffff107224 */ /* 0x008fe200078e000d */
[----:B------:R-:W-:Y:S01]  /*2410*/  ISETP.NE.AND P0, PT, R7, R22, PT ;  /* 0x000000160700720c */ /* 0x000fe20003f05270 */
[----:B------:R-:W-:-:S12]  /*2420*/  IMAD.MOV.U32 R28, RZ, RZ, R8 ;  /* 0x000000ffff1c7224 */ /* 0x000fd800078e0008 */
[----:B012---:R-:W-:Y:S05]  /*2430*/  @!P0 BRA `(.L_x_45) ;  /* 0x0000000000888947 */ /* 0x007fea0003800000 */
[----:B------:R-:W-:-:S13]  /*2440*/  ISETP.NE.AND P0, PT, R28, RZ, PT ;  /* 0x000000ff1c00720c */ /* 0x000fda0003f05270 */
[----:B------:R-:W-:Y:S05]  /*2450*/  @!P0 BRA `(.L_x_46) ;  /* 0x0000000000f88947 */ /* 0x000fea0003800000 */
[----:B------:R-:W-:Y:S01]  /*2460*/  BSSY.RECONVERGENT B7, `(.L_x_47) ;  /* 0x000001e000077945 */ /* 0x000fe20003800200 */
[----:B------:R-:W-:-:S07]  /*2470*/  IADD3 R2, PT, PT, R7, 0x1, RZ ;  /* 0x0000000107027810 */ /* 0x000fce0007ffe0ff */
.L_x_50:
        /* <DEDUP_REMOVED lines=18> */
[----:B------:R-:W-:Y:S01]  /*25a0*/  MOV R20, 0x2610 ;  /* 0x0000261000147802 */ /* 0x000fe20000000f00 */
[----:B------:R-:W-:Y:S02]  /*25b0*/  IMAD.MOV.U32 R12, RZ, RZ, R19 ;  /* 0x000000ffff0c7224 */ /* 0x000fe400078e0013 */
[----:B------:R-:W-:Y:S02]  /*25c0*/  IMAD.MOV.U32 R14, RZ, RZ, R18 ;  /* 0x000000ffff0e7224 */ /* 0x000fe400078e0012 */
[----:B------:R-:W-:-:S02]  /*25d0*/  IMAD.MOV.U32 R15, RZ, RZ, R17 ;  /* 0x000000ffff0f7224 */ /* 0x000fc400078e0011 */
[----:B------:R-:W-:Y:S02]  /*25e0*/  IMAD.MOV.U32 R13, RZ, RZ, R16 ;  /* 0x000000ffff0d7224 */ /* 0x000fe400078e0010 */
[----:B------:R-:W-:-:S07]  /*25f0*/  IMAD.MOV.U32 R21, RZ, RZ, 0x0 ;  /* 0x00000000ff157424 */ /* 0x000fce00078e00ff */
[----:B------:R-:W-:Y:S05]  /*2600*/  CALL.REL.NOINC `($_Z19execSolutionsKernelP13Constellationii$_Z10SQBlBkBjrBiiiiiiiiiPli) ;  /* 0xfffffffc00007944 */ /* 0x000fea0003c3ffff */
.L_x_49:
[----:B------:R-:W-:Y:S05]  /*2610*/  BSYNC.RECONVERGENT B6 ;  /* 0x0000000000067941 */ /* 0x000fea0003800200 */
.L_x_48:
[----:B------:R-:W-:-:S13]  /*2620*/  ISETP.NE.AND P0, PT, R28, RZ, PT ;  /* 0x000000ff1c00720c */ /* 0x000fda0003f05270 */
[----:B------:R-:W-:Y:S05]  /*2630*/  @P0 BRA `(.L_x_50) ;  /* 0xfffffffc00900947 */ /* 0x000fea000383ffff */
[----:B------:R-:W-:Y:S05]  /*2640*/  BSYNC.RECONVERGENT B7 ;  /* 0x0000000000077941 */ /* 0x000fea0003800200 */
.L_x_47:
[----:B------:R-:W-:Y:S05]  /*2650*/  BRA `(.L_x_46) ;  /* 0x0000000000787947 */ /* 0x000fea0003800000 */
.L_x_45:
[----:B------:R-:W-:-:S13]  /*2660*/  ISETP.NE.AND P0, PT, R28, RZ, PT ;  /* 0x000000ff1c00720c */ /* 0x000fda0003f05270 */
[----:B------:R-:W-:Y:S05]  /*2670*/  @!P0 BRA `(.L_x_46) ;  /* 0x0000000000708947 */ /* 0x000fea0003800000 */
[----:B------:R-:W-:-:S07]  /*2680*/  VIADD R2, R7, 0x2 ;  /* 0x0000000207027836 */ /* 0x000fce0000000000 */
.L_x_53:
[C---:B------:R-:W-:Y:S01]  /*2690*/  IADD3 R3, PT, PT, -R28.reuse, RZ, RZ ;  /* 0x000000ff1c037210 */ /* 0x040fe20007ffe1ff */
[----:B------:R-:W-:Y:S03]  /*26a0*/  BSSY.RECONVERGENT B6, `(.L_x_51) ;  /* 0x0000017000067945 */ /* 0x000fe60003800200 */
[----:B------:R-:W-:-:S04]  /*26b0*/  LOP3.LUT R3, R28, R3, RZ, 0xc0, !PT ;  /* 0x000000031c037212 */ /* 0x000fc800078ec0ff */
[C---:B------:R-:W-:Y:S01]  /*26c0*/  LOP3.LUT R4, R3.reuse, R27, RZ, 0xfc, !PT ;  /* 0x0000001b03047212 */ /* 0x040fe200078efcff */
[----:B------:R-:W-:Y:S01]  /*26d0*/  IMAD.IADD R28, R28, 0x1, -R3 ;  /* 0x000000011c1c7824 */ /* 0x000fe200078e0a03 */
[C---:B------:R-:W-:Y:S02]  /*26e0*/  LOP3.LUT R5, R3.reuse, R26, RZ, 0xfc, !PT ;  /* 0x0000001a03057212 */ /* 0x040fe400078efcff */
[----:B------:R-:W-:Y:S01]  /*26f0*/  LOP3.LUT R6, R3, R25, RZ, 0xfc, !PT ;  /* 0x0000001903067212 */ /* 0x000fe200078efcff */
[----:B------:R-:W-:Y:S01]  /*2700*/  IMAD.SHL.U32 R4, R4, 0x4, RZ ;  /* 0x0000000404047824 */ /* 0x000fe200078e00ff */
[----:B------:R-:W-:-:S04]  /*2710*/  SHF.R.S32.HI R5, RZ, 0x2, R5 ;  /* 0x00000002ff057819 */ /* 0x000fc80000011405 */
[----:B------:R-:W-:-:S04]  /*2720*/  LOP3.LUT R8, R4, R5, R6, 0xfe, !PT ;  /* 0x0000000504087212 */ /* 0x000fc800078efe06 */
[----:B------:R-:W-:-:S13]  /*2730*/  ISETP.GT.U32.AND P0, PT, R8, -0x3, PT ;  /* 0xfffffffd0800780c */ /* 0x000fda0003f04070 */
[----:B------:R-:W-:Y:S05]  /*2740*/  @P0 BRA `(.L_x_52) ;  /* 0x0000000000300947 */ /* 0x000fea0003800000 */
[----:B------:R-:W-:Y:S01]  /*2750*/  LOP3.LUT R8, R8, 0x7ffffffe, RZ, 0xc, !PT ;  /* 0x7ffffffe08087812 */ /* 0x000fe200078e0cff */
[----:B------:R-:W-:Y:S01]  /*2760*/  VIADD R4, R4, 0x1 ;  /* 0x0000000104047836 */ /* 0x000fe20000000000 */
[----:B------:R-:W-:Y:S01]  /*2770*/  MOV R11, R19 ;  /* 0x00000013000b7202 */ /* 0x000fe20000000f00 */
[----:B------:R-:W-:Y:S01]  /*2780*/  IMAD.MOV.U32 R7, RZ, RZ, R2 ;  /* 0x000000ffff077224 */ /* 0x000fe200078e0002 */
[----:B------:R-:W-:Y:S01]  /*2790*/  MOV R20, 0x2810 ;  /* 0x0000281000147802 */ /* 0x000fe20000000f00 */
[----:B------:R-:W-:Y:S02]  /*27a0*/  IMAD.MOV.U32 R9, RZ, RZ, R24 ;  /* 0x000000ffff097224 */ /* 0x000fe400078e0018 */
[----:B------:R-:W-:Y:S02]  /*27b0*/  IMAD.MOV.U32 R10, RZ, RZ, R23 ;  /* 0x000000ffff0a7224 */ /* 0x000fe400078e0017 */
[----:B------:R-:W-:Y:S02]  /*27c0*/  IMAD.MOV.U32 R12, RZ, RZ, R18 ;  /* 0x000000ffff0c7224 */ /* 0x000fe400078e0012 */
[----:B------:R-:W-:-:S02]  /*27d0*/  IMAD.MOV.U32 R13, RZ, RZ, R17 ;  /* 0x000000ffff0d7224 */ /* 0x000fc400078e0011 */
[----:B------:R-:W-:Y:S02]  /*27e0*/  IMAD.MOV.U32 R14, RZ, RZ, R16 ;  /* 0x000000ffff0e7224 */ /* 0x000fe400078e0010 */
[----:B------:R-:W-:-:S07]  /*27f0*/  IMAD.MOV.U32 R21, RZ, RZ, 0x0 ;  /* 0x00000000ff157424 */ /* 0x000fce00078e00ff */
[----:B------:R-:W-:Y:S05]  /*2800*/  CALL.REL.NOINC `($_Z19execSolutionsKernelP13Constellationii$_Z8SQBkBjrBiiiiiiiiiPli) ;  /* 0x0000006000347944 */ /* 0x000fea0003c00000 */
.L_x_52:
[----:B------:R-:W-:Y:S05]  /*2810*/  BSYNC.RECONVERGENT B6 ;  /* 0x0000000000067941 */ /* 0x000fea0003800200 */
.L_x_51:
[----:B------:R-:W-:-:S13]  /*2820*/  ISETP.NE.AND P0, PT, R28, RZ, PT ;  /* 0x000000ff1c00720c */ /* 0x000fda0003f05270 */
[----:B------:R-:W-:Y:S05]  /*2830*/  @P0 BRA `(.L_x_53) ;  /* 0xfffffffc00940947 */ /* 0x000fea000383ffff */
.L_x_46:
[----:B------:R-:W-:Y:S05]  /*2840*/  BSYNC.RECONVERGENT B8 ;  /* 0x0000000000087941 */ /* 0x000fea0003800200 */
.L_x_44:
        /* <DEDUP_REMOVED lines=22> */
        .type           $_Z19execSolutionsKernelP13Constellationii$_Z12SQBjlBklBjrBiiiiiiiiiPli,@function
        .size           $_Z19execSolutionsKernelP13Constellationii$_Z12SQBjlBklBjrBiiiiiiiiiPli,($_Z19execSolutionsKernelP13Constellationii$_Z12SQBjlBlkBjrBiiiiiiiiiPli - $_Z19execSolutionsKernelP13Constellationii$_Z12SQBjlBklBjrBiiiiiiiiiPli)
$_Z19execSolutionsKernelP13Constellationii$_Z12SQBjlBklBjrBiiiiiiiiiPli:
        /* <DEDUP_REMOVED lines=27> */
[----:B---3--:R-:W-:Y:S02]  /*2b60*/  IMAD.MOV.U32 R18, RZ, RZ, R12 ;  /* 0x000000ffff127224 */ /* 0x008fe400078e000c */
[----:B----4-:R-:W-:Y:S01]  /*2b70*/  IMAD.MOV.U32 R17, RZ, RZ, R13 ;  /* 0x000000ffff117224 */ /* 0x010fe200078e000d */
[----:B-----5:R-:W-:-:S05]  /*2b80*/  MOV R16, R14 ;  /* 0x0000000e00107202 */ /* 0x020fca0000000f00 */
[----:B------:R-:W-:Y:S02]  /*2b90*/  VIADD R3, R16, 0xffffffff ;  /* 0xffffffff10037836 */ /* 0x000fe40000000000 */
[----:B------:R-:W-:Y:S02]  /*2ba0*/  IMAD.MOV.U32 R27, RZ, RZ, R8 ;  /* 0x000000ffff1b7224 */ /* 0x000fe400078e0008 */
[----:B------:R-:W-:-:S05]  /*2bb0*/  IMAD.IADD R0, R3, 0x1, -R23 ;  /* 0x0000000103007824 */ /* 0x000fca00078e0a17 */
[----:B------:R-:W-:-:S13]  /*2bc0*/  ISETP.NE.AND P0, PT, R7, R0, PT ;  /* 0x000000000700720c */ /* 0x000fda0003f05270 */
[----:B012---:R-:W-:Y:S05]  /*2bd0*/  @!P0 BRA `(.L_x_55) ;  /* 0x0000000000848947 */ /* 0x007fea0003800000 */
[----:B------:R-:W-:-:S13]  /*2be0*/  ISETP.NE.AND P0, PT, R27, RZ, PT ;  /* 0x000000ff1b00720c */ /* 0x000fda0003f05270 */
[----:B------:R-:W-:Y:S05]  /*2bf0*/  @!P0 BRA `(.L_x_56) ;  /* 0x0000000000c08947 */ /* 0x000fea0003800000 */
[----:B------:R-:W-:Y:S01]  /*2c00*/  BSSY.RECONVERGENT B7, `(.L_x_57) ;  /* 0x000001d000077945 */ /* 0x000fe20003800200 */
[----:B------:R-:W-:-:S07]  /*2c10*/  VIADD R2, R7, 0x1 ;  /* 0x0000000107027836 */ /* 0x000fce0000000000 */
.L_x_60:
[----:B------:R-:W-:Y:S01]  /*2c20*/  IMAD.MOV R0, RZ, RZ, -R27 ;  /* 0x000000ffff007224 */ /* 0x000fe200078e0a1b */
[----:B------:R-:W-:Y:S04]  /*2c30*/  BSSY.RECONVERGENT B6, `(.L_x_58) ;  /* 0x0000017000067945 */ /* 0x000fe80003800200 */
[----:B------:R-:W-:-:S04]  /*2c40*/  LOP3.LUT R0, R27, R0, RZ, 0xc0, !PT ;  /* 0x000000001b007212 */ /* 0x000fc800078ec0ff */
[C---:B------:R-:W-:Y:S01]  /*2c50*/  LOP3.LUT R4, R0.reuse, R26, RZ, 0xfc, !PT ;  /* 0x0000001a00047212 */ /* 0x040fe200078efcff */
[----:B------:R-:W-:Y:S01]  /*2c60*/  IMAD.IADD R27, R27, 0x1, -R0 ;  /* 0x000000011b1b7824 */ /* 0x000fe200078e0a00 */
[C---:B------:R-:W-:Y:S02]  /*2c70*/  LOP3.LUT R5, R0.reuse, R25, RZ, 0xfc, !PT ;  /* 0x0000001900057212 */ /* 0x040fe400078efcff */
[----:B------:R-:W-:Y:S02]  /*2c80*/  LOP3.LUT R6, R0, R24, RZ, 0xfc, !PT ;  /* 0x0000001800067212 */ /* 0x000fe400078efcff */
[----:B------:R-:W-:Y:S02]  /*2c90*/  SHF.L.U32 R4, R4, 0x1, RZ ;  /* 0x0000000104047819 */ /* 0x000fe400000006ff */
        /* <DEDUP_REMOVED lines=14> */
[----:B------:R-:W-:-:S07]  /*2d80*/  IMAD.MOV.U32 R21, RZ, RZ, 0x0 ;  /* 0x00000000ff157424 */ /* 0x000fce00078e00ff */
[----:B------:R-:W-:Y:S05]  /*2d90*/  CALL.REL.NOINC `($_Z19execSolutionsKernelP13Constellationii$_Z12SQBjlBklBjrBiiiiiiiiiPli) ;  /* 0xfffffffc00047944 */ /* 0x000fea0003c3ffff */
.L_x_59:
[----:B------:R-:W-:Y:S05]  /*2da0*/  BSYNC.RECONVERGENT B6 ;  /* 0x0000000000067941 */ /* 0x000fea0003800200 */
.L_x_58:
[----:B------:R-:W-:-:S13]  /*2db0*/  ISETP.NE.AND P0, PT, R27, RZ, PT ;  /* 0x000000ff1b00720c */ /* 0x000fda0003f05270 */
[----:B------:R-:W-:Y:S05]  /*2dc0*/  @P0 BRA `(.L_x_60) ;  /* 0xfffffffc00940947 */ /* 0x000fea000383ffff */
[----:B------:R-:W-:Y:S05]  /*2dd0*/  BSYNC.RECONVERGENT B7 ;  /* 0x0000000000077941 */ /* 0x000fea0003800200 */
.L_x_57:
[----:B------:R-:W-:Y:S05]  /*2de0*/  BRA `(.L_x_56) ;  /* 0x0000000000447947 */ /* 0x000fea0003800000 */
.L_x_55:
[----:B------:R-:W-:Y:S01]  /*2df0*/  IMAD.MOV.U32 R0, RZ, RZ, 0x1 ;  /* 0x00000001ff007424 */ /* 0x000fe200078e00ff */
[----:B------:R-:W-:Y:S01]  /*2e00*/  MOV R9, R23 ;  /* 0x0000001700097202 */ /* 0x000fe20000000f00 */
[----:B------:R-:W-:Y:S01]  /*2e10*/  IMAD.MOV.U32 R8, RZ, RZ, -0x2 ;  /* 0xfffffffeff087424 */ /* 0x000fe200078e00ff */
[----:B------:R-:W-:Y:S01]  /*2e20*/  MOV R20, 0x2f00 ;  /* 0x00002f0000147802 */ /* 0x000fe20000000f00 */
[----:B------:R-:W-:Y:S01]  /*2e30*/  IMAD.MOV.U32 R4, RZ, RZ, R26 ;  /* 0x000000ffff047224 */ /* 0x000fe200078e001a */
[-C--:B------:R-:W-:Y:S01]  /*2e40*/  SHF.L.U32 R0, R0, R3.reuse, RZ ;  /* 0x0000000300007219 */ /* 0x080fe200000006ff */
[----:B------:R-:W-:Y:S01]  /*2e50*/  IMAD.MOV.U32 R6, RZ, RZ, R24 ;  /* 0x000000ffff067224 */ /* 0x000fe200078e0018 */
[----:B------:R-:W-:Y:S01]  /*2e60*/  SHF.L.U32 R8, R8, R3, RZ ;  /* 0x0000000308087219 */ /* 0x000fe200000006ff */
[----:B------:R-:W-:Y:S01]  /*2e70*/  IMAD.MOV.U32 R10, RZ, RZ, R22 ;  /* 0x000000ffff0a7224 */ /* 0x000fe200078e0016 */
[----:B------:R-:W-:Y:S01]  /*2e80*/  LOP3.LUT R5, R0, R25, RZ, 0xfc, !PT ;  /* 0x0000001900057212 */ /* 0x000fe200078efcff */
[----:B------:R-:W-:Y:S01]  /*2e90*/  IMAD.MOV.U32 R11, RZ, RZ, R19 ;  /* 0x000000ffff0b7224 */ /* 0x000fe200078e0013 */
[----:B------:R-:W-:Y:S01]  /*2ea0*/  LOP3.LUT R8, R8, R27, RZ, 0xc0, !PT ;  /* 0x0000001b08087212 */ /* 0x000fe200078ec0ff */
[----:B------:R-:W-:-:S02]  /*2eb0*/  IMAD.MOV.U32 R12, RZ, RZ, R18 ;  /* 0x000000ffff0c7224 */ /* 0x000fc400078e0012 */
[----:B------:R-:W-:Y:S02]  /*2ec0*/  IMAD.MOV.U32 R13, RZ, RZ, R17 ;  /* 0x000000ffff0d7224 */ /* 0x000fe400078e0011 */
[----:B------:R-:W-:Y:S02]  /*2ed0*/  IMAD.MOV.U32 R14, RZ, RZ, R16 ;  /* 0x000000ffff0e7224 */ /* 0x000fe400078e0010 */
[----:B------:R-:W-:-:S07]  /*2ee0*/  IMAD.MOV.U32 R21, RZ, RZ, 0x0 ;  /* 0x00000000ff157424 */ /* 0x000fce00078e00ff */
[----:B------:R-:W-:Y:S05]  /*2ef0*/  CALL.REL.NOINC `($_Z19execSolutionsKernelP13Constellationii$_Z9SQBklBjrBiiiiiiiiiPli) ;  /* 0x0000008400587944 */ /* 0x000fea0003c00000 */
.L_x_56:
[----:B------:R-:W-:Y:S05]  /*2f00*/  BSYNC.RECONVERGENT B8 ;  /* 0x0000000000087941 */ /* 0x000fea0003800200 */
.L_x_54:
        /* <DEDUP_REMOVED lines=19> */
[----:B0-----:R-:W-:Y:S01]  /*3040*/  IADD3 R1, PT, PT, R1, 0x40, RZ ;  /* 0x0000004001017810 */ /* 0x001fe20007ffe0ff */
[----:B--2---:R-:W-:Y:S06]  /*3050*/  RET.REL.NODEC R20 `(_Z19execSolutionsKernelP13Constellationii) ;  /* 0xffffffcc14e87950 */ /* 0x004fec0003c3ffff */
        .type           $_Z19execSolutionsKernelP13Constellationii$_Z12SQBjlBlkBjrBiiiiiiiiiPli,@function
        .size           $_Z19execSolutionsKernelP13Constellationii$_Z12SQBjlBlkBjrBiiiiiiiiiPli,($_Z19execSolutionsKernelP13Constellationii$_Z13SQBjlBkBlBjrBiiiiiiiiiPli - $_Z19execSolutionsKernelP13Constellationii$_Z12SQBjlBlkBjrBiiiiiiiiiPli)
$_Z19execSolutionsKernelP13Constellationii$_Z12SQBjlBlkBjrBiiiiiiiiiPli:
        /* <DEDUP_REMOVED lines=21> */
[----:B---3--:R-:W-:-:S03]  /*31b0*/  MOV R23, R9 ;  /* 0x0000000900177202 */ /* 0x008fc60000000f00 */
[----:B------:R3:W-:Y:S01]  /*31c0*/  STL [R1+0xc], R18 ;  /* 0x00000c1201007387 */ /* 0x0007e20000100800 */
[----:B----4-:R-:W-:-:S03]  /*31d0*/  IMAD.MOV.U32 R22, RZ, RZ, R10 ;  /* 0x000000ffff167224 */ /* 0x010fc600078e000a */
[----:B------:R4:W-:Y:S01]  /*31e0*/  STL [R1+0x8], R17 ;  /* 0x0000081101007387 */ /* 0x0009e20000100800 */
[----:B-----5:R-:W-:-:S03]  /*31f0*/  IMAD.MOV.U32 R19, RZ, RZ, R11 ;  /* 0x000000ffff137224 */ /* 0x020fc600078e000b */
[----:B------:R5:W-:Y:S01]  /*3200*/  STL [R1+0x4], R16 ;  /* 0x0000041001007387 */ /* 0x000be20000100800 */
[----:B---3--:R-:W-:Y:S02]  /*3210*/  IMAD.MOV.U32 R18, RZ, RZ, R12 ;  /* 0x000000ffff127224 */ /* 0x008fe400078e000c */
[----:B----4-:R-:W-:Y:S02]  /*3220*/  IMAD.MOV.U32 R17, RZ, RZ, R13 ;  /* 0x000000ffff117224 */ /* 0x010fe400078e000d */
[----:B-----5:R-:W-:-:S04]  /*3230*/  IMAD.MOV.U32 R16, RZ, RZ, R14 ;  /* 0x000000ffff107224 */ /* 0x020fc800078e000e */
        /* <DEDUP_REMOVED lines=8> */
[----:B------:R-:W-:-:S07]  /*32c0*/  IADD3 R2, PT, PT, R7, 0x1, RZ ;  /* 0x0000000107027810 */ /* 0x000fce0007ffe0ff */
.L_x_67:
[----:B------:R-:W-:Y:S01]  /*32d0*/  IMAD.MOV R0, RZ, RZ, -R27 ;  /* 0x000000ffff007224 */ /* 0x000fe200078e0a1b */
[----:B------:R-:W-:Y:S04]  /*32e0*/  BSSY.RECONVERGENT B6, `(.L_x_65) ;  /* 0x0000017000067945 */ /* 0x000fe80003800200 */
[----:B------:R-:W-:-:S04]  /*32f0*/  LOP3.LUT R0, R27, R0, RZ, 0xc0, !PT ;  /* 0x000000001b007212 */ /* 0x000fc800078ec0ff */
[C---:B------:R-:W-:Y:S01]  /*3300*/  LOP3.LUT R4, R0.reuse, R26, RZ, 0xfc, !PT ;  /* 0x0000001a00047212 */ /* 0x040fe200078efcff */
        /* <DEDUP_REMOVED lines=19> */
[----:B------:R-:W-:Y:S05]  /*3440*/  CALL.REL.NOINC `($_Z19execSolutionsKernelP13Constellationii$_Z12SQBjlBlkBjrBiiiiiiiiiPli) ;  /* 0xfffffffc00047944 */ /* 0x000fea0003c3ffff */
.L_x_66:
[----:B------:R-:W-:Y:S05]  /*3450*/  BSYNC.RECONVERGENT B6 ;  /* 0x0000000000067941 */ /* 0x000fea0003800200 */
.L_x_65:
[----:B------:R-:W-:-:S13]  /*3460*/  ISETP.NE.AND P0, PT, R27, RZ, PT ;  /* 0x000000ff1b00720c */ /* 0x000fda0003f05270 */
[----:B------:R-:W-:Y:S05]  /*3470*/  @P0 BRA `(.L_x_67) ;  /* 0xfffffffc00940947 */ /* 0x000fea000383ffff */
[----:B------:R-:W-:Y:S05]  /*3480*/  BSYNC.RECONVERGENT B7 ;  /* 0x0000000000077941 */ /* 0x000fea0003800200 */
.L_x_64:
[----:B------:R-:W-:Y:S05]  /*3490*/  BRA `(.L_x_63) ;  /* 0x0000000000447947 */ /* 0x000fea0003800000 */
.L_x_62:
[----:B------:R-:W-:Y:S01]  /*34a0*/  IMAD.MOV.U32 R0, RZ, RZ, 0x1 ;  /* 0x00000001ff007424 */ /* 0x000fe200078e00ff */
[----:B------:R-:W-:Y:S01]  /*34b0*/  MOV R4, R26 ;  /* 0x0000001a00047202 */ /* 0x000fe20000000f00 */
[----:B------:R-:W-:Y:S01]  /*34c0*/  IMAD.MOV.U32 R8, RZ, RZ, -0x2 ;  /* 0xfffffffeff087424 */ /* 0x000fe200078e00ff */
[----:B------:R-:W-:Y:S01]  /*34d0*/  MOV R13, R17 ;  /* 0x00000011000d7202 */ /* 0x000fe20000000f00 */
        /* <DEDUP_REMOVED lines=8> */
[----:B------:R-:W-:Y:S01]  /*3560*/  IMAD.MOV.U32 R12, RZ, RZ, R18 ;  /* 0x000000ffff0c7224 */ /* 0x000fe200078e0012 */
[----:B------:R-:W-:Y:S01]  /*3570*/  MOV R20, 0x35b0 ;  /* 0x000035b000147802 */ /* 0x000fe20000000f00 */
[----:B------:R-:W-:-:S02]  /*3580*/  IMAD.MOV.U32 R14, RZ, RZ, R16 ;  /* 0x000000ffff0e7224 */ /* 0x000fc400078e0010 */
[----:B------:R-:W-:-:S07]  /*3590*/  IMAD.MOV.U32 R21, RZ, RZ, 0x0 ;  /* 0x00000000ff157424 */ /* 0x000fce00078e00ff */
[----:B------:R-:W-:Y:S05]  /*35a0*/  CALL.REL.NOINC `($_Z19execSolutionsKernelP13Constellationii$_Z9SQBlkBjrBiiiiiiiiiPli) ;  /* 0x0000008400907944 */ /* 0x000fea0003c00000 */
.L_x_63:
[----:B------:R-:W-:Y:S05]  /*35b0*/  BSYNC.RECONVERGENT B8 ;  /* 0x0000000000087941 */ /* 0x000fea0003800200 */
.L_x_61:
        /* <DEDUP_REMOVED lines=21> */
        .type           $_Z19execSolutionsKernelP13Constellationii$_Z13SQBjlBkBlBjrBiiiiiiiiiPli,@function
        .size           $_Z19execSolutionsKernelP13Constellationii$_Z13SQBjlBkBlBjrBiiiiiiiiiPli,($_Z19execSolutionsKernelP13Constellationii$_Z13SQBjlBlBkBjrBiiiiiiiiiPli - $_Z19execSolutionsKernelP13Constellationii$_Z13SQBjlBkBlBjrBiiiiiiiiiPli)
$_Z19execSolutionsKernelP13Constellationii$_Z13SQBjlBkBlBjrBiiiiiiiiiPli:
        /* <DEDUP_REMOVED lines=31> */
[----:B---3--:R-:W-:-:S04]  /*3900*/  IMAD.MOV.U32 R16, RZ, RZ, R13 ;  /* 0x000000ffff107224 */ /* 0x008fc800078e000d */
        /* <DEDUP_REMOVED lines=9> */
.L_x_74:
        /* <DEDUP_REMOVED lines=12> */
[----:B------:R-:W-:Y:S01]  /*3a60*/  HFMA2 R21, -RZ, RZ, 0, 0 ;  /* 0x00000000ff157431 */ /* 0x000fe200000001ff */
        /* <DEDUP_REMOVED lines=8> */
[----:B------:R-:W-:-:S02]  /*3af0*/  IMAD.MOV.U32 R14, RZ, RZ, R18 ;  /* 0x000000ffff0e7224 */ /* 0x000fc400078e0012 */
[----:B------:R-:W-:Y:S02]  /*3b00*/  IMAD.MOV.U32 R15, RZ, RZ, R17 ;  /* 0x000000ffff0f7224 */ /* 0x000fe400078e0011 */
[----:B------:R-:W-:-:S07]  /*3b10*/  IMAD.MOV.U32 R13, RZ, RZ, R16 ;  /* 0x000000ffff0d7224 */ /* 0x000fce00078e0010 */
[----:B------:R-:W-:Y:S05]  /*3b20*/  CALL.REL.NOINC `($_Z19execSolutionsKernelP13Constellationii$_Z13SQBjlBkBlBjrBiiiiiiiiiPli) ;  /* 0xfffffff800f87944 */ /* 0x000fea0003c3ffff */
.L_x_73:
[----:B------:R-:W-:Y:S05]  /*3b30*/  BSYNC.RECONVERGENT B6 ;  /* 0x0000000000067941 */ /* 0x000fea0003800200 */
.L_x_72:
[----:B------:R-:W-:-:S13]  /*3b40*/  ISETP.NE.AND P0, PT, R28, RZ, PT ;  /* 0x000000ff1c00720c */ /* 0x000fda0003f05270 */
[----:B------:R-:W-:Y:S05]  /*3b50*/  @P0 BRA `(.L_x_74) ;  /* 0xfffffffc00900947 */ /* 0x000fea000383ffff */
[----:B------:R-:W-:Y:S05]  /*3b60*/  BSYNC.RECONVERGENT B7 ;  /* 0x0000000000077941 */ /* 0x000fea0003800200 */
.L_x_71:
[----:B------:R-:W-:Y:S05]  /*3b70*/  BRA `(.L_x_70) ;  /* 0x0000000000487947 */ /* 0x000fea0003800000 */
.L_x_69:
[----:B------:R-:W-:Y:S02]  /*3b80*/  IMAD.MOV.U32 R5, RZ, RZ, 0x1 ;  /* 0x00000001ff057424 */ /* 0x000fe400078e00ff */
[----:B------:R-:W-:Y:S02]  /*3b90*/  HFMA2 R21, -RZ, RZ, 0, 0 ;  /* 0x00000000ff157431 */ /* 0x000fe400000001ff */
        /* <DEDUP_REMOVED lines=13> */
[----:B------:R-:W-:Y:S02]  /*3c70*/  IMAD.MOV.U32 R15, RZ, RZ, R17 ;  /* 0x000000ffff0f7224 */ /* 0x000fe400078e0011 */
[----:B------:R-:W-:-:S07]  /*3c80*/  IMAD.MOV.U32 R13, RZ, RZ, R16 ;  /* 0x000000ffff0d7224 */ /* 0x000fce00078e0010 */
[----:B------:R-:W-:Y:S05]  /*3c90*/  CALL.REL.NOINC `($_Z19execSolutionsKernelP13Constellationii$_Z10SQBkBlBjrBiiiiiiiiiPli) ;  /* 0xffffffdc00687944 */ /* 0x000fea0003c3ffff */
.L_x_70:
[----:B------:R-:W-:Y:S05]  /*3ca0*/  BSYNC.RECONVERGENT B8 ;  /* 0x0000000000087941 */ /* 0x000fea0003800200 */
.L_x_68:
        /* <DEDUP_REMOVED lines=22> */
        .type           $_Z19execSolutionsKernelP13Constellationii$_Z13SQBjlBlBkBjrBiiiiiiiiiPli,@function
        .size           $_Z19execSolutionsKernelP13Constellationii$_Z13SQBjlBlBkBjrBiiiiiiiiiPli,($_Z19execSolutionsKernelP13Constellationii$_Z3SQBiiiiiiiiiPli - $_Z19execSolutionsKernelP13Constellationii$_Z13SQBjlBlBkBjrBiiiiiiiiiPli)
$_Z19execSolutionsKernelP13Constellationii$_Z13SQBjlBlBkBjrBiiiiiiiiiPli:
        /* <DEDUP_REMOVED lines=15> */
[----:B---3--:R-:W-:-:S03]  /*3f00*/  MOV R27, R4 ;  /* 0x00000004001b7202 */ /* 0x008fc60000000f00 */
        /* <DEDUP_REMOVED lines=13> */
[----:B----4-:R-:W-:Y:S02]  /*3fe0*/  IMAD.MOV.U32 R18, RZ, RZ, R14 ;  /* 0x000000ffff127224 */ /* 0x010fe400078e000e */
[----:B-----5:R-:W-:Y:S02]  /*3ff0*/  IMAD.MOV.U32 R17, RZ, RZ, R15 ;  /* 0x000000ffff117224 */ /* 0x020fe400078e000f */
        /* <DEDUP_REMOVED lines=10> */
.L_x_81:
[----:B------:R-:W-:Y:S01]  /*40a0*/  IMAD.MOV R3, RZ, RZ, -R28 ;  /* 0x000000ffff037224 */ /* 0x000fe200078e0a1c */
[----:B------:R-:W-:Y:S04]  /*40b0*/  BSSY.RECONVERGENT B6, `(.L_x_79) ;  /* 0x0000018000067945 */ /* 0x000fe80003800200 */
[----:B------:R-:W-:-:S04]  /*40c0*/  LOP3.LUT R0, R28, R3, RZ, 0xc0, !PT ;  /* 0x000000031c007212 */ /* 0x000fc800078ec0ff */
[----:B------:R-:W-:Y:S01]  /*40d0*/  LOP3.LUT R4, R0, R27, RZ, 0xfc, !PT ;  /* 0x0000001b00047212 */ /* 0x000fe200078efcff */
        /* <DEDUP_REMOVED lines=20> */
[----:B------:R-:W-:Y:S05]  /*4220*/  CALL.REL.NOINC `($_Z19execSolutionsKernelP13Constellationii$_Z13SQBjlBlBkBjrBiiiiiiiiiPli) ;  /* 0xfffffff800f87944 */ /* 0x000fea0003c3ffff */
.L_x_80:
[----:B------:R-:W-:Y:S05]  /*4230*/  BSYNC.RECONVERGENT B6 ;  /* 0x0000000000067941 */ /* 0x000fea0003800200 */
.L_x_79:
[----:B------:R-:W-:-:S13]  /*4240*/  ISETP.NE.AND P0, PT, R28, RZ, PT ;  /* 0x000000ff1c00720c */ /* 0x000fda0003f05270 */
[----:B------:R-:W-:Y:S05]  /*4250*/  @P0 BRA `(.L_x_81) ;  /* 0xfffffffc00900947 */ /* 0x000fea000383ffff */
[----:B------:R-:W-:Y:S05]  /*4260*/  BSYNC.RECONVERGENT B7 ;  /* 0x0000000000077941 */ /* 0x000fea0003800200 */
.L_x_78:
[----:B------:R-:W-:Y:S05]  /*4270*/  BRA `(.L_x_77) ;  /* 0x0000000000487947 */ /* 0x000fea0003800000 */
.L_x_76:
[----:B------:R-:W-:Y:S01]  /*4280*/  IMAD.MOV.U32 R5, RZ, RZ, 0x1 ;  /* 0x00000001ff057424 */ /* 0x000fe200078e00ff */
[----:B------:R-:W-:Y:S01]  /*4290*/  MOV R3, 0xfffffffe ;  /* 0xfffffffe00037802 */ /* 0x000fe20000000f00 */
[----:B------:R-:W-:Y:S01]  /*42a0*/  IMAD.MOV.U32 R4, RZ, RZ, R27 ;  /* 0x000000ffff047224 */ /* 0x000fe200078e001b */
        /* <DEDUP_REMOVED lines=13> */
[----:B------:R-:W-:-:S07]  /*4380*/  IMAD.MOV.U32 R21, RZ, RZ, 0x0 ;  /* 0x00000000ff157424 */ /* 0x000fce00078e00ff */
[----:B------:R-:W-:Y:S05]  /*4390*/  CALL.REL.NOINC `($_Z19execSolutionsKernelP13Constellationii$_Z10SQBlBkBjrBiiiiiiiiiPli) ;  /* 0xffffffdc009c7944 */ /* 0x000fea0003c3ffff */
.L_x_77:
[----:B------:R-:W-:Y:S05]  /*43a0*/  BSYNC.RECONVERGENT B8 ;  /* 0x0000000000087941 */ /* 0x000fea0003800200 */
.L_x_75:
        /* <DEDUP_REMOVED lines=22> */
        .type           $_Z19execSolutionsKernelP13Constellationii$_Z3SQBiiiiiiiiiPli,@function
        .size           $_Z19execSolutionsKernelP13Constellationii$_Z3SQBiiiiiiiiiPli,($_Z19execSolutionsKernelP13Constellationii$_Z5SQd0BiiiiiiiiiPli - $_Z19execSolutionsKernelP13Constellationii$_Z3SQBiiiiiiiiiPli)
$_Z19execSolutionsKernelP13Constellationii$_Z3SQBiiiiiiiiiPli:
[----:B------:R-:W-:-:S05]  /*4510*/  IADD3 R1, PT, PT, R1, -0x40, RZ ;  /* 0xffffffc001017810 */ /* 0x000fca0007ffe0ff */
[----:B------:R-:W-:Y:S04]  /*4520*/  STL [R1+0x2c], R26 ;  /* 0x00002c1a01007387 */ /* 0x000fe80000100800 */
        /* <DEDUP_REMOVED lines=22> */
[----:B----4-:R-:W-:Y:S02]  /*4690*/  IMAD.MOV.U32 R19, RZ, RZ, R9 ;  /* 0x000000ffff137224 */ /* 0x010fe400078e0009 */
[----:B-----5:R-:W-:Y:S02]  /*46a0*/  IMAD.MOV.U32 R18, RZ, RZ, R10 ;  /* 0x000000ffff127224 */ /* 0x020fe400078e000a */
[----:B---3--:R-:W-:Y:S01]  /*46b0*/  IMAD.MOV.U32 R17, RZ, RZ, R11 ;  /* 0x000000ffff117224 */ /* 0x008fe200078e000b */
[----:B------:R-:W-:-:S13]  /*46c0*/  ISETP.NE.AND P0, PT, R22, R19, PT ;  /* 0x000000131600720c */ /* 0x000fda0003f05270 */
[----:B012---:R-:W-:Y:S05]  /*46d0*/  @!P0 BRA `(.L_x_83) ;  /* 0x0000000000b88947 */ /* 0x007fea0003800000 */
[----:B------:R-:W-:-:S05]  /*46e0*/  IMAD.MOV.U32 R26, RZ, RZ, R8 ;  /* 0x000000ffff1a7224 */ /* 0x000fca00078e0008 */
[----:B------:R-:W-:-:S13]  /*46f0*/  ISETP.NE.AND P0, PT, R26, RZ, PT ;  /* 0x000000ff1a00720c */ /* 0x000fda0003f05270 */
[----:B------:R-:W-:Y:S05]  /*4700*/  @!P0 BRA `(.L_x_84) ;  /* 0x0000000000c48947 */ /* 0x000fea0003800000 */
[----:B------:R-:W-:Y:S01]  /*4710*/  BSSY.RECONVERGENT B7, `(.L_x_85) ;  /* 0x0000029000077945 */ /* 0x000fe20003800200 */
[----:B------:R-:W-:Y:S02]  /*4720*/  VIADD R16, R19, 0xffffffff ;  /* 0xffffffff13107836 */ /* 0x000fe40000000000 */
[----:B------:R-:W-:-:S07]  /*4730*/  VIADD R2, R22, 0x1 ;  /* 0x0000000116027836 */ /* 0x000fce0000000000 */
.L_x_89:
        /* <DEDUP_REMOVED lines=8> */
[----:B------:R-:W-:-:S04]  /*47c0*/  SHF.R.S32.HI R5, RZ, 0x1, R7 ;  /* 0x00000001ff057819 */ /* 0x000fc80000011407 */
[----:B------:R-:W-:-:S04]  /*47d0*/  LOP3.LUT R8, R4, R5, R6, 0xfe, !PT ;  /* 0x0000000504087212 */ /* 0x000fc800078efe06 */
[----:B------:R-:W-:-:S13]  /*47e0*/  ISETP.NE.AND P0, PT, R8, -0x1, PT ;  /* 0xffffffff0800780c */ /* 0x000fda0003f05270 */
[----:B------:R-:W-:Y:S05]  /*47f0*/  @!P0 BRA `(.L_x_87) ;  /* 0x00000000005c8947 */ /* 0x000fea0003800000 */
[----:B------:R-:W-:Y:S02]  /*4800*/  ISETP.GE.AND P0, PT, R22, R16, PT ;  /* 0x000000101600720c */ /* 0x000fe40003f06270 */
[----:B------:R-:W-:-:S11]  /*4810*/  LOP3.LUT R8, RZ, R8, RZ, 0x33, !PT ;  /* 0x00000008ff087212 */ /* 0x000fd600078e33ff */
[----:B------:R-:W-:Y:S05]  /*4820*/  @P0 BRA `(.L_x_88) ;  /* 0x0000000000340947 */ /* 0x000fea0003800000 */
[----:B------:R-:W-:Y:S01]  /*4830*/  IMAD.SHL.U32 R3, R3, 0x4, RZ ;  /* 0x0000000403037824 */ /* 0x000fe200078e00ff */
[----:B------:R-:W-:-:S04]  /*4840*/  SHF.R.S32.HI R0, RZ, 0x2, R7 ;  /* 0x00000002ff007819 */ /* 0x000fc80000011407 */
[----:B------:R-:W-:-:S04]  /*4850*/  LOP3.LUT R0, R6, R0, R3, 0xfe, !PT ;  /* 0x0000000006007212 */ /* 0x000fc800078efe03 */
[----:B------:R-:W-:-:S13]  /*4860*/  ISETP.NE.AND P0, PT, R0, -0x1, PT ;  /* 0xffffffff0000780c */ /* 0x000fda0003f05270 */
[----:B------:R-:W-:Y:S05]  /*4870*/  @!P0 BRA `(.L_x_87) ;  /* 0x00000000003c8947 */ /* 0x000fea0003800000 */
[----:B------:R-:W-:Y:S01]  /*4880*/  IMAD.MOV.U32 R7, RZ, RZ, R2 ;  /* 0x000000ffff077224 */ /* 0x000fe200078e0002 */
[----:B------:R-:W-:Y:S01]  /*4890*/  MOV R11, R17 ;  /* 0x00000011000b7202 */ /* 0x000fe20000000f00 */
[----:B------:R-:W-:Y:S01]  /*48a0*/  IMAD.MOV.U32 R9, RZ, RZ, R19 ;  /* 0x000000ffff097224 */ /* 0x000fe200078e0013 */
[----:B------:R-:W-:Y:S01]  /*48b0*/  MOV R20, 0x48f0 ;  /* 0x000048f000147802 */ /* 0x000fe20000000f00 */
[----:B------:R-:W-:Y:S02]  /*48c0*/  IMAD.MOV.U32 R10, RZ, RZ, R18 ;  /* 0x000000ffff0a7224 */ /* 0x000fe400078e0012 */
[----:B------:R-:W-:-:S07]  /*48d0*/  IMAD.MOV.U32 R21, RZ, RZ, 0x0 ;  /* 0x00000000ff157424 */ /* 0x000fce00078e00ff */
[----:B------:R-:W-:Y:S05]  /*48e0*/  CALL.REL.NOINC `($_Z19execSolutionsKernelP13Constellationii$_Z3SQBiiiiiiiiiPli) ;  /* 0xfffffffc00087944 */ /* 0x000fea0003c3ffff */
[----:B------:R-:W-:Y:S05]  /*48f0*/  BRA `(.L_x_87) ;  /* 0x00000000001c7947 */ /* 0x000fea0003800000 */
.L_x_88:
[----:B------:R-:W-:Y:S02]  /*4900*/  HFMA2 R21, -RZ, RZ, 0, 0 ;  /* 0x00000000ff157431 */ /* 0x000fe400000001ff */
[----:B------:R-:W-:Y:S01]  /*4910*/  IMAD.MOV.U32 R7, RZ, RZ, R2 ;  /* 0x000000ffff077224 */ /* 0x000fe200078e0002 */
[----:B------:R-:W-:Y:S01]  /*4920*/  MOV R20, 0x4970 ;  /* 0x0000497000147802 */ /* 0x000fe20000000f00 */
[----:B------:R-:W-:Y:S02]  /*4930*/  IMAD.MOV.U32 R9, RZ, RZ, R19 ;  /* 0x000000ffff097224 */ /* 0x000fe400078e0013 */
[----:B------:R-:W-:Y:S02]  /*4940*/  IMAD.MOV.U32 R10, RZ, RZ, R18 ;  /* 0x000000ffff0a7224 */ /* 0x000fe400078e0012 */
[----:B------:R-:W-:-:S07]  /*4950*/  IMAD.MOV.U32 R11, RZ, RZ, R17 ;  /* 0x000000ffff0b7224 */ /* 0x000fce00078e0011 */
[----:B------:R-:W-:Y:S05]  /*4960*/  CALL.REL.NOINC `($_Z19execSolutionsKernelP13Constellationii$_Z3SQBiiiiiiiiiPli) ;  /* 0xfffffff800e87944 */ /* 0x000fea0003c3ffff */
.L_x_87:
[----:B------:R-:W-:Y:S05]  /*4970*/  BSYNC.RECONVERGENT B6 ;  /* 0x0000000000067941 */ /* 0x000fea0003800200 */
.L_x_86:
[----:B------:R-:W-:-:S13]  /*4980*/  ISETP.NE.AND P0, PT, R26, RZ, PT ;  /* 0x000000ff1a00720c */ /* 0x000fda0003f05270 */
[----:B------:R-:W-:Y:S05]  /*4990*/  @P0 BRA `(.L_x_89) ;  /* 0xfffffffc00680947 */ /* 0x000fea000383ffff */
[----:B------:R-:W-:Y:S05]  /*49a0*/  BSYNC.RECONVERGENT B7 ;  /* 0x0000000000077941 */ /* 0x000fea0003800200 */
.L_x_85:
[----:B------:R-:W-:Y:S05]  /*49b0*/  BRA `(.L_x_84) ;  /* 0x0000000000187947 */ /* 0x000fea0003800000 */
.L_x_83:
[----:B------:R-:W0:Y:S02]  /*49c0*/  LDCU UR4, c[0x0][0x2f8] ;  /* 0x00005f00ff0477ac */ /* 0x000e240008000800 */
[----:B0-----:R-:W-:-:S05]  /*49d0*/  VIADD R5, R18, -UR4 ;  /* 0x8000000412057c36 */ /* 0x001fca0008000000 */
[----:B------:R-:W2:Y:S02]  /*49e0*/  LDL.64 R2, [R5] ;  /* 0x0000000005027983 */ /* 0x000ea40000100a00 */
[----:B--2---:R-:W-:-:S05]  /*49f0*/  IADD3 R2, P0, PT, R2, 0x1, RZ ;  /* 0x0000000102027810 */ /* 0x004fca0007f1e0ff */
[----:B------:R-:W-:-:S05]  /*4a00*/  IMAD.X R3, RZ, RZ, R3, P0 ;  /* 0x000000ffff037224 */ /* 0x000fca00000e0603 */
[----:B------:R0:W-:Y:S03]  /*4a10*/  STL.64 [R5], R2 ;  /* 0x0000000205007387 */ /* 0x0001e60000100a00 */
.L_x_84:
[----:B------:R-:W-:Y:S05]  /*4a20*/  BSYNC.RECONVERGENT B8 ;  /* 0x0000000000087941 */ /* 0x000fea0003800200 */
.L_x_82:
[----:B------:R-:W2:Y:S01]  /*4a30*/  LDL R20, [R1+0x14] ;  /* 0x0000140001147983 */ /* 0x000ea20000100800 */
[----:B------:R1:W-:Y:S05]  /*4a40*/  BMOV.32 B6, R27 ;  /* 0x0000001b06007356 */ /* 0x0003ea0000000000 */
[----:B------:R-:W2:Y:S01]  /*4a50*/  LDL R21, [R1+0x18] ;  /* 0x0000180001157983 */ /* 0x000ea20000100800 */
[----:B------:R3:W-:Y:S05]  /*4a60*/  BMOV.32 B7, R28 ;  /* 0x0000001c07007356 */ /* 0x0007ea0000000000 */
[----:B------:R4:W-:Y:S05]  /*4a70*/  BMOV.32 B8, R29 ;  /* 0x0000001d08007356 */ /* 0x0009ea0000000000 */
[----:B0-----:R-:W2:Y:S04]  /*4a80*/  LDL R2, [R1] ;  /* 0x0000000001027983 */ /* 0x001ea80000100800 */
        /* <DEDUP_REMOVED lines=9> */
[----:B-1----:R-:W2:Y:S04]  /*4b20*/  LDL R27, [R1+0x30] ;  /* 0x00003000011b7983 */ /* 0x002ea80000100800 */
[----:B---3--:R-:W2:Y:S04]  /*4b30*/  LDL R28, [R1+0x34] ;  /* 0x00003400011c7983 */ /* 0x008ea80000100800 */
[----:B----4-:R0:W2:Y:S02]  /*4b40*/  LDL R29, [R1+0x38] ;  /* 0x00003800011d7983 */ /* 0x0100a40000100800 */
[----:B0-----:R-:W-:Y:S01]  /*4b50*/  VIADD R1, R1, 0x40 ;  /* 0x0000004001017836 */ /* 0x001fe20000000000 */
[----:B--2---:R-:W-:Y:S06]  /*4b60*/  RET.REL.NODEC R20 `(_Z19execSolutionsKernelP13Constellationii) ;  /* 0xffffffb414247950 */ /* 0x004fec0003c3ffff */
        .type           $_Z19execSolutionsKernelP13Constellationii$_Z5SQd0BiiiiiiiiiPli,@function
        .size           $_Z19execSolutionsKernelP13Constellationii$_Z5SQd0BiiiiiiiiiPli,($_Z19execSolutionsKernelP13Constellationii$_Z5SQd1BiiiiiiiiiPli - $_Z19execSolutionsKernelP13Constellationii$_Z5SQd0BiiiiiiiiiPli)
$_Z19execSolutionsKernelP13Constellationii$_Z5SQd0BiiiiiiiiiPli:
[----:B------:R-:W-:-:S05]  /*4b70*/  VIADD R1, R1, 0xffffffc0 ;  /* 0xffffffc001017836 */ /* 0x000fca0000000000 */
        /* <DEDUP_REMOVED lines=25> */
[----:B---3--:R-:W-:-:S03]  /*4d10*/  IMAD.MOV.U32 R17, RZ, RZ, R11 ;  /* 0x000000ffff117224 */ /* 0x008fc600078e000b */
[----:B------:R-:W-:-:S13]  /*4d20*/  ISETP.NE.AND P0, PT, R22, R19, PT ;  /* 0x000000131600720c */ /* 0x000fda0003f05270 */
[----:B012---:R-:W-:Y:S05]  /*4d30*/  @!P0 BRA `(.L_x_91) ;  /* 0x0000000000b88947 */ /* 0x007fea0003800000 */
[----:B------:R-:W-:-:S04]  /*4d40*/  MOV R26, R8 ;  /* 0x00000008001a7202 */ /* 0x000fc80000000f00 */
[----:B------:R-:W-:-:S13]  /*4d50*/  ISETP.NE.AND P0, PT, R26, RZ, PT ;  /* 0x000000ff1a00720c */ /* 0x000fda0003f05270 */
[----:B------:R-:W-:Y:S05]  /*4d60*/  @!P0 BRA `(.L_x_92) ;  /* 0x0000000000c48947 */ /* 0x000fea0003800000 */
[----:B------:R-:W-:Y:S01]  /*4d70*/  BSSY.RECONVERGENT B7, `(.L_x_93) ;  /* 0x0000029000077945 */ /* 0x000fe20003800200 */
[----:B------:R-:W-:Y:S02]  /*4d80*/  VIADD R16, R19, 0xffffffff ;  /* 0xffffffff13107836 */ /* 0x000fe40000000000 */
[----:B------:R-:W-:-:S07]  /*4d90*/  VIADD R2, R22, 0x1 ;  /* 0x0000000116027836 */ /* 0x000fce0000000000 */
.L_x_97:
        /* <DEDUP_REMOVED lines=8> */
[----:B------:R-:W-:-:S04]  /*4e20*/  SHF.R.S32.HI R5, RZ, 0x1, R7 ;  /* 0x00000001ff057819 */ /* 0x000fc80000011407 */
[----:B------:R-:W-:-:S04]  /*4e30*/  LOP3.LUT R8, R4, R5, R6, 0xfe, !PT ;  /* 0x0000000504087212 */ /* 0x000fc800078efe06 */
[----:B------:R-:W-:-:S13]  /*4e40*/  ISETP.NE.AND P0, PT, R8, -0x1, PT ;  /* 0xffffffff0800780c */ /* 0x000fda0003f05270 */
[----:B------:R-:W-:Y:S05]  /*4e50*/  @!P0 BRA `(.L_x_95) ;  /* 0x00000000005c8947 */ /* 0x000fea0003800000 */
[----:B------:R-:W-:Y:S02]  /*4e60*/  ISETP.GE.AND P0, PT, R22, R16, PT ;  /* 0x000000101600720c */ /* 0x000fe40003f06270 */
[----:B------:R-:W-:-:S11]  /*4e70*/  LOP3.LUT R8, RZ, R8, RZ, 0x33, !PT ;  /* 0x00000008ff087212 */ /* 0x000fd600078e33ff */
[----:B------:R-:W-:Y:S05]  /*4e80*/  @P0 BRA `(.L_x_96) ;  /* 0x0000000000340947 */ /* 0x000fea0003800000 */
[----:B------:R-:W-:Y:S02]  /*4e90*/  SHF.L.U32 R3, R3, 0x2, RZ ;  /* 0x0000000203037819 */ /* 0x000fe400000006ff */
[----:B------:R-:W-:-:S04]  /*4ea0*/  SHF.R.S32.HI R0, RZ, 0x2, R7 ;  /* 0x00000002ff007819 */ /* 0x000fc80000011407 */
[----:B------:R-:W-:-:S04]  /*4eb0*/  LOP3.LUT R0, R6, R0, R3, 0xfe, !PT ;  /* 0x0000000006007212 */ /* 0x000fc800078efe03 */
[----:B------:R-:W-:-:S13]  /*4ec0*/  ISETP.NE.AND P0, PT, R0, -0x1, PT ;  /* 0xffffffff0000780c */ /* 0x000fda0003f05270 */
[----:B------:R-:W-:Y:S05]  /*4ed0*/  @!P0 BRA `(.L_x_95) ;  /* 0x00000000003c8947 */ /* 0x000fea0003800000 */
[----:B------:R-:W-:Y:S01]  /*4ee0*/  IMAD.MOV.U32 R7, RZ, RZ, R2 ;  /* 0x000000ffff077224 */ /* 0x000fe200078e0002 */
[----:B------:R-:W-:Y:S01]  /*4ef0*/  MOV R20, 0x4f50 ;  /* 0x00004f5000147802 */ /* 0x000fe20000000f00 */
[----:B------:R-:W-:Y:S02]  /*4f00*/  IMAD.MOV.U32 R9, RZ, RZ, R19 ;  /* 0x000000ffff097224 */ /* 0x000fe400078e0013 */
[----:B------:R-:W-:Y:S02]  /*4f10*/  IMAD.MOV.U32 R10, RZ, RZ, R18 ;  /* 0x000000ffff0a7224 */ /* 0x000fe400078e0012 */
[----:B------:R-:W-:Y:S02]  /*4f20*/  IMAD.MOV.U32 R11, RZ, RZ, R17 ;  /* 0x000000ffff0b7224 */ /* 0x000fe400078e0011 */
[----:B------:R-:W-:-:S07]  /*4f30*/  IMAD.MOV.U32 R21, RZ, RZ, 0x0 ;  /* 0x00000000ff157424 */ /* 0x000fce00078e00ff */
[----:B------:R-:W-:Y:S05]  /*4f40*/  CALL.REL.NOINC `($_Z19execSolutionsKernelP13Constellationii$_Z5SQd0BiiiiiiiiiPli) ;  /* 0xfffffffc00087944 */ /* 0x000fea0003c3ffff */
[----:B------:R-:W-:Y:S05]  /*4f50*/  BRA `(.L_x_95) ;  /* 0x00000000001c7947 */ /* 0x000fea0003800000 */
.L_x_96:
[----:B------:R-:W-:Y:S01]  /*4f60*/  MOV R7, R2 ;  /* 0x0000000200077202 */ /* 0x000fe20000000f00 */
[----:B------:R-:W-:Y:S01]  /*4f70*/  IMAD.MOV.U32 R9, RZ, RZ, R19 ;  /* 0x000000ffff097224 */ /* 0x000fe200078e0013 */
[----:B------:R-:W-:Y:S01]  /*4f80*/  MOV R20, 0x4fd0 ;  /* 0x00004fd000147802 */ /* 0x000fe20000000f00 */
[----:B------:R-:W-:Y:S02]  /*4f90*/  IMAD.MOV.U32 R10, RZ, RZ, R18 ;  /* 0x000000ffff0a7224 */ /* 0x000fe400078e0012 */
[----:B------:R-:W-:Y:S02]  /*4fa0*/  IMAD.MOV.U32 R11, RZ, RZ, R17 ;  /* 0x000000ffff0b7224 */ /* 0x000fe400078e0011 */
[----:B------:R-:W-:-:S07]  /*4fb0*/  IMAD.MOV.U32 R21, RZ, RZ, 0x0 ;  /* 0x00000000ff157424 */ /* 0x000fce00078e00ff */
[----:B------:R-:W-:Y:S05]  /*4fc0*/  CALL.REL.NOINC `($_Z19execSolutionsKernelP13Constellationii$_Z5SQd0BiiiiiiiiiPli) ;  /* 0xfffffff800e87944 */ /* 0x000fea0003c3ffff */
.L_x_95:
[----:B------:R-:W-:Y:S05]  /*4fd0*/  BSYNC.RECONVERGENT B6 ;  /* 0x0000000000067941 */ /* 0x000fea0003800200 */
.L_x_94:
[----:B------:R-:W-:-:S13]  /*4fe0*/  ISETP.NE.AND P0, PT, R26, RZ, PT ;  /* 0x000000ff1a00720c */ /* 0x000fda0003f05270 */
[----:B------:R-:W-:Y:S05]  /*4ff0*/  @P0 BRA `(.L_x_97) ;  /* 0xfffffffc00680947 */ /* 0x000fea000383ffff */
[----:B------:R-:W-:Y:S05]  /*5000*/  BSYNC.RECONVERGENT B7 ;  /* 0x0000000000077941 */ /* 0x000fea0003800200 */
.L_x_93:
[----:B------:R-:W-:Y:S05]  /*5010*/  BRA `(.L_x_92) ;  /* 0x0000000000187947 */ /* 0x000fea0003800000 */
.L_x_91:
[----:B------:R-:W0:Y:S02]  /*5020*/  LDCU UR4, c[0x0][0x2f8] ;  /* 0x00005f00ff0477ac */ /* 0x000e240008000800 */
[----:B0-----:R-:W-:-:S05]  /*5030*/  VIADD R5, R18, -UR4 ;  /* 0x8000000412057c36 */ /* 0x001fca0008000000 */
[----:B------:R-:W2:Y:S02]  /*5040*/  LDL.64 R2, [R5] ;  /* 0x0000000005027983 */ /* 0x000ea40000100a00 */
[----:B--2---:R-:W-:-:S04]  /*5050*/  IADD3 R2, P0, PT, R2, 0x1, RZ ;  /* 0x0000000102027810 */ /* 0x004fc80007f1e0ff */
[----:B------:R-:W-:-:S05]  /*5060*/  IADD3.X R3, PT, PT, RZ, R3, RZ, P0, !PT ;  /* 0x00000003ff037210 */ /* 0x000fca00007fe4ff */
[----:B------:R0:W-:Y:S04]  /*5070*/  STL.64 [R5], R2 ;  /* 0x0000000205007387 */ /* 0x0001e80000100a00 */
.L_x_92:
[----:B------:R-:W-:Y:S05]  /*5080*/  BSYNC.RECONVERGENT B8 ;  /* 0x0000000000087941 */ /* 0x000fea0003800200 */
.L_x_90:
        /* <DEDUP_REMOVED lines=20> */
        .type           $_Z19execSolutionsKernelP13Constellationii$_Z5SQd1BiiiiiiiiiPli,@function
        .size           $_Z19execSolutionsKernelP13Constellationii$_Z5SQd1BiiiiiiiiiPli,($_Z19execSolutionsKernelP13Constellationii$_Z5SQd2BiiiiiiiiiPli - $_Z19execSolutionsKernelP13Constellationii$_Z5SQd1BiiiiiiiiiPli)
$_Z19execSolutionsKernelP13Constellationii$_Z5SQd1BiiiiiiiiiPli:
        /* <DEDUP_REMOVED lines=21> */
[----:B---3--:R-:W-:Y:S01]  /*5320*/  MOV R18, R6 ;  /* 0x0000000600127202 */ /* 0x008fe20000000f00 */
[----:B----4-:R-:W-:Y:S02]  /*5330*/  IMAD.MOV.U32 R17, RZ, RZ, R10 ;  /* 0x000000ffff117224 */ /* 0x010fe400078e000a */
[----:B-----5:R-:W-:Y:S01]  /*5340*/  IMAD.MOV.U32 R16, RZ, RZ, R11 ;  /* 0x000000ffff107224 */ /* 0x020fe200078e000b */
[----:B------:R-:W-:-:S13]  /*5350*/  ISETP.NE.AND P0, PT, R7, R19, PT ;  /* 0x000000130700720c */ /* 0x000fda0003f05270 */
[----:B012---:R-:W-:Y:S05]  /*5360*/  @!P0 BRA `(.L_x_99) ;  /* 0x0000000000b48947 */ /* 0x007fea0003800000 */
[----:B------:R-:W-:-:S05]  /*5370*/  IMAD.MOV.U32 R24, RZ, RZ, R8 ;  /* 0x000000ffff187224 */ /* 0x000fca00078e0008 */
[----:B------:R-:W-:-:S13]  /*5380*/  ISETP.NE.AND P0, PT, R24, RZ, PT ;  /* 0x000000ff1800720c */ /* 0x000fda0003f05270 */
[----:B------:R-:W-:Y:S05]  /*5390*/  @!P0 BRA `(.L_x_100) ;  /* 0x0000000000c08947 */ /* 0x000fea0003800000 */
[----:B------:R-:W-:Y:S01]  /*53a0*/  BSSY.RECONVERGENT B7, `(.L_x_101) ;  /* 0x0000028000077945 */ /* 0x000fe20003800200 */
[----:B------:R-:W-:-:S07]  /*53b0*/  VIADD R2, R7, 0x1 ;  /* 0x0000000107027836 */ /* 0x000fce0000000000 */
.L_x_105:
        /* <DEDUP_REMOVED lines=26> */
[----:B------:R-:W-:Y:S05]  /*5560*/  CALL.REL.NOINC `($_Z19execSolutionsKernelP13Constellationii$_Z5SQd1BiiiiiiiiiPli) ;  /* 0xfffffffc00187944 */ /* 0x000fea0003c3ffff */
[----:B------:R-:W-:Y:S05]  /*5570*/  BRA `(.L_x_103) ;  /* 0x00000000001c7947 */ /* 0x000fea0003800000 */
.L_x_104:
[----:B------:R-:W-:Y:S02]  /*5580*/  HFMA2 R21, -RZ, RZ, 0, 0 ;  /* 0x00000000ff157431 */ /* 0x000fe400000001ff */
[----:B------:R-:W-:Y:S01]  /*5590*/  IMAD.MOV.U32 R7, RZ, RZ, R2 ;  /* 0x000000ffff077224 */ /* 0x000fe200078e0002 */
[----:B------:R-:W-:Y:S01]  /*55a0*/  MOV R20, 0x55f0 ;  /* 0x000055f000147802 */ /* 0x000fe20000000f00 */
[----:B------:R-:W-:Y:S02]  /*55b0*/  IMAD.MOV.U32 R9, RZ, RZ, R19 ;  /* 0x000000ffff097224 */ /* 0x000fe400078e0013 */
[----:B------:R-:W-:Y:S02]  /*55c0*/  IMAD.MOV.U32 R10, RZ, RZ, R17 ;  /* 0x000000ffff0a7224 */ /* 0x000fe400078e0011 */
[----:B------:R-:W-:-:S07]  /*55d0*/  IMAD.MOV.U32 R11, RZ, RZ, R16 ;  /* 0x000000ffff0b7224 */ /* 0x000fce00078e0010 */
[----:B------:R-:W-:Y:S05]  /*55e0*/  CALL.REL.NOINC `($_Z19execSolutionsKernelP13Constellationii$_Z5SQd1BiiiiiiiiiPli) ;  /* 0xfffffff800f87944 */ /* 0x000fea0003c3ffff */
.L_x_103:
[----:B------:R-:W-:Y:S05]  /*55f0*/  BSYNC.RECONVERGENT B6 ;  /* 0x0000000000067941 */ /* 0x000fea0003800200 */
.L_x_102:
[----:B------:R-:W-:-:S13]  /*5600*/  ISETP.NE.AND P0, PT, R24, RZ, PT ;  /* 0x000000ff1800720c */ /* 0x000fda0003f05270 */
[----:B------:R-:W-:Y:S05]  /*5610*/  @P0 BRA `(.L_x_105) ;  /* 0xfffffffc00680947 */ /* 0x000fea000383ffff */
[----:B------:R-:W-:Y:S05]  /*5620*/  BSYNC.RECONVERGENT B7 ;  /* 0x0000000000077941 */ /* 0x000fea0003800200 */
.L_x_101:
[----:B------:R-:W-:Y:S05]  /*5630*/  BRA `(.L_x_100) ;  /* 0x0000000000187947 */ /* 0x000fea0003800000 */
.L_x_99:
[----:B------:R-:W0:Y:S02]  /*5640*/  LDCU UR4, c[0x0][0x2f8] ;  /* 0x00005f00ff0477ac */ /* 0x000e240008000800 */
[----:B0-----:R-:W-:-:S05]  /*5650*/  VIADD R17, R17, -UR4 ;  /* 0x8000000411117c36 */ /* 0x001fca0008000000 */
[----:B------:R-:W2:Y:S02]  /*5660*/  LDL.64 R2, [R17] ;  /* 0x0000000011027983 */ /* 0x000ea40000100a00 */
[----:B--2---:R-:W-:-:S05]  /*5670*/  IADD3 R2, P0, PT, R2, 0x1, RZ ;  /* 0x0000000102027810 */ /* 0x004fca0007f1e0ff */
[----:B------:R-:W-:-:S05]  /*5680*/  IMAD.X R3, RZ, RZ, R3, P0 ;  /* 0x000000ffff037224 */ /* 0x000fca00000e0603 */
[----:B------:R0:W-:Y:S03]  /*5690*/  STL.64 [R17], R2 ;  /* 0x0000000211007387 */ /* 0x0001e60000100a00 */
.L_x_100:
[----:B------:R-:W-:Y:S05]  /*56a0*/  BSYNC.RECONVERGENT B8 ;  /* 0x0000000000087941 */ /* 0x000fea0003800200 */
.L_x_98:
        /* <DEDUP_REMOVED lines=18> */
        .type           $_Z19execSolutionsKernelP13Constellationii$_Z5SQd2BiiiiiiiiiPli,@function
        .size           $_Z19execSolutionsKernelP13Constellationii$_Z5SQd2BiiiiiiiiiPli,($_Z19execSolutionsKernelP13Constellationii$_Z6SQBjrBiiiiiiiiiPli - $_Z19execSolutionsKernelP13Constellationii$_Z5SQd2BiiiiiiiiiPli)
$_Z19execSolutionsKernelP13Constellationii$_Z5SQd2BiiiiiiiiiPli:
        /* <DEDUP_REMOVED lines=27> */
[----:B------:R-:W-:Y:S02]  /*5980*/  ISETP.NE.AND P0, PT, R22, R19, PT ;  /* 0x000000131600720c */ /* 0x000fe40003f05270 */
[----:B------:R-:W-:-:S11]  /*5990*/  MOV R26, R8 ;  /* 0x00000008001a7202 */ /* 0x000fd60000000f00 */
[----:B012---:R-:W-:Y:S05]  /*59a0*/  @!P0 BRA `(.L_x_107) ;  /* 0x0000000000b48947 */ /* 0x007fea0003800000 */
[----:B------:R-:W-:-:S13]  /*59b0*/  ISETP.NE.AND P0, PT, R26, RZ, PT ;  /* 0x000000ff1a00720c */ /* 0x000fda0003f05270 */
[----:B------:R-:W-:Y:S05]  /*59c0*/  @!P0 BRA `(.L_x_108) ;  /* 0x0000000000cc8947 */ /* 0x000fea0003800000 */
[----:B------:R-:W-:Y:S01]  /*59d0*/  BSSY.RECONVERGENT B7, `(.L_x_109) ;  /* 0x0000029000077945 */ /* 0x000fe20003800200 */
[----:B------:R-:W-:Y:S02]  /*59e0*/  VIADD R16, R19, 0xffffffff ;  /* 0xffffffff13107836 */ /* 0x000fe40000000000 */
[----:B------:R-:W-:-:S07]  /*59f0*/  VIADD R2, R22, 0x1 ;  /* 0x0000000116027836 */ /* 0x000fce0000000000 */
.L_x_113:
        /* <DEDUP_REMOVED lines=26> */
[----:B------:R-:W-:Y:S05]  /*5ba0*/  CALL.REL.NOINC `($_Z19execSolutionsKernelP13Constellationii$_Z5SQd2BiiiiiiiiiPli) ;  /* 0xfffffffc00087944 */ /* 0x000fea0003c3ffff */
[----:B------:R-:W-:Y:S05]  /*5bb0*/  BRA `(.L_x_111) ;  /* 0x00000000001c7947 */ /* 0x000fea0003800000 */
.L_x_112:
[----:B------:R-:W-:Y:S01]  /*5bc0*/  MOV R7, R2 ;  /* 0x0000000200077202 */ /* 0x000fe20000000f00 */
[----:B------:R-:W-:Y:S01]  /*5bd0*/  IMAD.MOV.U32 R9, RZ, RZ, R19 ;  /* 0x000000ffff097224 */ /* 0x000fe200078e0013 */
[----:B------:R-:W-:Y:S01]  /*5be0*/  MOV R20, 0x5c30 ;  /* 0x00005c3000147802 */ /* 0x000fe20000000f00 */
[----:B------:R-:W-:Y:S02]  /*5bf0*/  IMAD.MOV.U32 R10, RZ, RZ, R18 ;  /* 0x000000ffff0a7224 */ /* 0x000fe400078e0012 */
[----:B------:R-:W-:Y:S02]  /*5c00*/  IMAD.MOV.U32 R11, RZ, RZ, R17 ;  /* 0x000000ffff0b7224 */ /* 0x000fe400078e0011 */
[----:B------:R-:W-:-:S07]  /*5c10*/  IMAD.MOV.U32 R21, RZ, RZ, 0x0 ;  /* 0x00000000ff157424 */ /* 0x000fce00078e00ff */
[----:B------:R-:W-:Y:S05]  /*5c20*/  CALL.REL.NOINC `($_Z19execSolutionsKernelP13Constellationii$_Z5SQd2BiiiiiiiiiPli) ;  /* 0xfffffff800e87944 */ /* 0x000fea0003c3ffff */
.L_x_111:
[----:B------:R-:W-:Y:S05]  /*5c30*/  BSYNC.RECONVERGENT B6 ;  /* 0x0000000000067941 */ /* 0x000fea0003800200 */
.L_x_110:
[----:B------:R-:W-:-:S13]  /*5c40*/  ISETP.NE.AND P0, PT, R26, RZ, PT ;  /* 0x000000ff1a00720c */ /* 0x000fda0003f05270 */
[----:B------:R-:W-:Y:S05]  /*5c50*/  @P0 BRA `(.L_x_113) ;  /* 0xfffffffc00680947 */ /* 0x000fea000383ffff */
[----:B------:R-:W-:Y:S05]  /*5c60*/  BSYNC.RECONVERGENT B7 ;  /* 0x0000000000077941 */ /* 0x000fea0003800200 */
.L_x_109:
[----:B------:R-:W-:Y:S05]  /*5c70*/  BRA `(.L_x_108) ;  /* 0x0000000000207947 */ /* 0x000fea0003800000 */
.L_x_107:
[----:B------:R-:W-:-:S13]  /*5c80*/  ISETP.GE.U32.AND P0, PT, R26, 0x2, PT ;  /* 0x000000021a00780c */ /* 0x000fda0003f06070 */
[----:B------:R-:W-:Y:S05]  /*5c90*/  @!P0 BRA `(.L_x_108) ;  /* 0x0000000000188947 */ /* 0x000fea0003800000 */
[----:B------:R-:W0:Y:S02]  /*5ca0*/  LDCU UR4, c[0x0][0x2f8] ;  /* 0x00005f00ff0477ac */ /* 0x000e240008000800 */
[----:B0-----:R-:W-:-:S05]  /*5cb0*/  VIADD R5, R18, -UR4 ;  /* 0x8000000412057c36 */ /* 0x001fca0008000000 */
[----:B------:R-:W2:Y:S02]  /*5cc0*/  LDL.64 R2, [R5] ;  /* 0x0000000005027983 */ /* 0x000ea40000100a00 */
[----:B--2---:R-:W-:-:S04]  /*5cd0*/  IADD3 R2, P0, PT, R2, 0x1, RZ ;  /* 0x0000000102027810 */ /* 0x004fc80007f1e0ff */
[----:B------:R-:W-:-:S05]  /*5ce0*/  IADD3.X R3, PT, PT, RZ, R3, RZ, P0, !PT ;  /* 0x00000003ff037210 */ /* 0x000fca00007fe4ff */
[----:B------:R0:W-:Y:S04]  /*5cf0*/  STL.64 [R5], R2 ;  /* 0x0000000205007387 */ /* 0x0001e80000100a00 */
.L_x_108:
[----:B------:R-:W-:Y:S05]  /*5d00*/  BSYNC.RECONVERGENT B8 ;  /* 0x0000000000087941 */ /* 0x000fea0003800200 */
.L_x_106:
        /* <DEDUP_REMOVED lines=20> */
        .type           $_Z19execSolutionsKernelP13Constellationii$_Z6SQBjrBiiiiiiiiiPli,@function
        .size           $_Z19execSolutionsKernelP13Constellationii$_Z6SQBjrBiiiiiiiiiPli,($_Z19execSolutionsKernelP13Constellationii$_Z7SQd0BkBiiiiiiiiiPli - $_Z19execSolutionsKernelP13Constellationii$_Z6SQBjrBiiiiiiiiiPli)
$_Z19execSolutionsKernelP13Constellationii$_Z6SQBjrBiiiiiiiiiPli:
        /* <DEDUP_REMOVED lines=33> */
.L_x_120:
        /* <DEDUP_REMOVED lines=20> */
[----:B------:R-:W-:-:S07]  /*61a0*/  IMAD.MOV.U32 R21, RZ, RZ, 0x0 ;  /* 0x00000000ff157424 */ /* 0x000fce00078e00ff */
[----:B------:R-:W-:Y:S05]  /*61b0*/  CALL.REL.NOINC `($_Z19execSolutionsKernelP13Constellationii$_Z6SQBjrBiiiiiiiiiPli) ;  /* 0xfffffffc00247944 */ /* 0x000fea0003c3ffff */
.L_x_119:
[----:B------:R-:W-:Y:S05]  /*61c0*/  BSYNC.RECONVERGENT B6 ;  /* 0x0000000000067941 */ /* 0x000fea0003800200 */
.L_x_118:
[----:B------:R-:W-:-:S13]  /*61d0*/  ISETP.NE.AND P0, PT, R25, RZ, PT ;  /* 0x000000ff1900720c */ /* 0x000fda0003f05270 */
[----:B------:R-:W-:Y:S05]  /*61e0*/  @P0 BRA `(.L_x_120) ;  /* 0xfffffffc009c0947 */ /* 0x000fea000383ffff */
[----:B------:R-:W-:Y:S05]  /*61f0*/  BSYNC.RECONVERGENT B7 ;  /* 0x0000000000077941 */ /* 0x000fea0003800200 */
.L_x_117:
[----:B------:R-:W-:Y:S05]  /*6200*/  BRA `(.L_x_116) ;  /* 0x0000000000707947 */ /* 0x000fea0003800000 */
.L_x_115:
[----:B------:R-:W-:-:S13]  /*6210*/  LOP3.LUT P0, R25, R25, 0x7ffffffe, RZ, 0xc0, !PT ;  /* 0x7ffffffe19197812 */ /* 0x000fda000780c0ff */
[----:B------:R-:W-:Y:S05]  /*6220*/  @!P0 BRA `(.L_x_116) ;  /* 0x0000000000688947 */ /* 0x000fea0003800000 */
[----:B------:R-:W-:-:S07]  /*6230*/  VIADD R2, R7, 0x1 ;  /* 0x0000000107027836 */ /* 0x000fce0000000000 */
.L_x_123:
[----:B------:R-:W-:Y:S01]  /*6240*/  IMAD.MOV R0, RZ, RZ, -R25 ;  /* 0x000000ffff007224 */ /* 0x000fe200078e0a19 */
[----:B------:R-:W-:Y:S04]  /*6250*/  BSSY.RECONVERGENT B6, `(.L_x_121) ;  /* 0x0000015000067945 */ /* 0x000fe80003800200 */
[----:B------:R-:W-:-:S04]  /*6260*/  LOP3.LUT R0, R25, R0, RZ, 0xc0, !PT ;  /* 0x0000000019007212 */ /* 0x000fc800078ec0ff */
[C---:B------:R-:W-:Y:S02]  /*6270*/  LOP3.LUT R3, R0.reuse, R24, RZ, 0xfc, !PT ;  /* 0x0000001800037212 */ /* 0x040fe400078efcff */
[C---:B------:R-:W-:Y:S02]  /*6280*/  LOP3.LUT R5, R0.reuse, R23, RZ, 0xfc, !PT ;  /* 0x0000001700057212 */ /* 0x040fe400078efcff */
[C---:B------:R-:W-:Y:S01]  /*6290*/  LOP3.LUT R6, R0.reuse, R22, RZ, 0xfc, !PT ;  /* 0x0000001600067212 */ /* 0x040fe200078efcff */
[----:B------:R-:W-:Y:S01]  /*62a0*/  IMAD.SHL.U32 R3, R3, 0x2, RZ ;  /* 0x0000000203037824 */ /* 0x000fe200078e00ff */
[----:B------:R-:W-:Y:S02]  /*62b0*/  SHF.R.U32.HI R7, RZ, 0x1, R5 ;  /* 0x00000001ff077819 */ /* 0x000fe40000011605 */
[----:B------:R-:W-:Y:S02]  /*62c0*/  IADD3 R25, PT, PT, -R0, R25, RZ ;  /* 0x0000001900197210 */ /* 0x000fe40007ffe1ff */
[----:B------:R-:W-:-:S04]  /*62d0*/  LOP3.LUT R4, R3, 0x2, RZ, 0xfc, !PT ;  /* 0x0000000203047812 */ /* 0x000fc800078efcff */
[----:B------:R-:W-:-:S04]  /*62e0*/  LOP3.LUT R8, R4, R7, R6, 0xfe, !PT ;  /* 0x0000000704087212 */ /* 0x000fc800078efe06 */
[----:B------:R-:W-:-:S13]  /*62f0*/  ISETP.NE.AND P0, PT, R8, -0x1, PT ;  /* 0xffffffff0800780c */ /* 0x000fda0003f05270 */
[----:B------:R-:W-:Y:S05]  /*6300*/  @!P0 BRA `(.L_x_122) ;  /* 0x0000000000248947 */ /* 0x000fea0003800000 */
[----:B------:R-:W-:Y:S01]  /*6310*/  LOP3.LUT R8, RZ, R8, RZ, 0x33, !PT ;  /* 0x00000008ff087212 */ /* 0x000fe200078e33ff */
[----:B------:R-:W-:Y:S01]  /*6320*/  IMAD.MOV.U32 R7, RZ, RZ, R2 ;  /* 0x000000ffff077224 */ /* 0x000fe200078e0002 */
[----:B------:R-:W-:Y:S01]  /*6330*/  SHF.R.S32.HI R5, RZ, 0x1, R5 ;  /* 0x00000001ff057819 */ /* 0x000fe20000011405 */
[----:B------:R-:W-:Y:S01]  /*6340*/  IMAD.MOV.U32 R9, RZ, RZ, R18 ;  /* 0x000000ffff097224 */ /* 0x000fe200078e0012 */
[----:B------:R-:W-:Y:S01]  /*6350*/  MOV R20, 0x63a0 ;  /* 0x000063a000147802 */ /* 0x000fe20000000f00 */
[----:B------:R-:W-:Y:S02]  /*6360*/  IMAD.MOV.U32 R10, RZ, RZ, R17 ;  /* 0x000000ffff0a7224 */ /* 0x000fe400078e0011 */
[----:B------:R-:W-:Y:S02]  /*6370*/  IMAD.MOV.U32 R11, RZ, RZ, R16 ;  /* 0x000000ffff0b7224 */ /* 0x000fe400078e0010 */
[----:B------:R-:W-:-:S07]  /*6380*/  IMAD.MOV.U32 R21, RZ, RZ, 0x0 ;  /* 0x00000000ff157424 */ /* 0x000fce00078e00ff */
[----:B------:R-:W-:Y:S05]  /*6390*/  CALL.REL.NOINC `($_Z19execSolutionsKernelP13Constellationii$_Z3SQBiiiiiiiiiPli) ;  /* 0xffffffe0005c7944 */ /* 0x000fea0003c3ffff */
.L_x_122:
[----:B------:R-:W-:Y:S05]  /*63a0*/  BSYNC.RECONVERGENT B6 ;  /* 0x0000000000067941 */ /* 0x000fea0003800200 */
.L_x_121:
[----:B------:R-:W-:-:S13]  /*63b0*/  ISETP.NE.AND P0, PT, R25, RZ, PT ;  /* 0x000000ff1900720c */ /* 0x000fda0003f05270 */
[----:B------:R-:W-:Y:S05]  /*63c0*/  @P0 BRA `(.L_x_123) ;  /* 0xfffffffc009c0947 */ /* 0x000fea000383ffff */
.L_x_116:
[----:B------:R-:W-:Y:S05]  /*63d0*/  BSYNC.RECONVERGENT B8 ;  /* 0x0000000000087941 */ /* 0x000fea0003800200 */
.L_x_114:
        /* <DEDUP_REMOVED lines=19> */
        .type           $_Z19execSolutionsKernelP13Constellationii$_Z7SQd0BkBiiiiiiiiiPli,@function
        .size           $_Z19execSolutionsKernelP13Constellationii$_Z7SQd0BkBiiiiiiiiiPli,($_Z19execSolutionsKernelP13Constellationii$_Z7SQd1BkBiiiiiiiiiPli - $_Z19execSolutionsKernelP13Constellationii$_Z7SQd0BkBiiiiiiiiiPli)
$_Z19execSolutionsKernelP13Constellationii$_Z7SQd0BkBiiiiiiiiiPli:
        /* <DEDUP_REMOVED lines=25> */
[----:B-----5:R-:W-:Y:S02]  /*66a0*/  IMAD.MOV.U32 R18, RZ, RZ, R12 ;  /* 0x000000ffff127224 */ /* 0x020fe400078e000c */
[----:B---3--:R-:W-:Y:S02]  /*66b0*/  IMAD.MOV.U32 R17, RZ, RZ, R13 ;  /* 0x000000ffff117224 */ /* 0x008fe400078e000d */
[----:B----4-:R-:W-:Y:S01]  /*66c0*/  IMAD.MOV.U32 R16, RZ, RZ, R11 ;  /* 0x000000ffff107224 */ /* 0x010fe200078e000b */
[----:B------:R-:W-:Y:S01]  /*66d0*/  ISETP.NE.AND P0, PT, R7, R19, PT ;  /* 0x000000130700720c */ /* 0x000fe20003f05270 */
[----:B------:R-:W-:-:S12]  /*66e0*/  IMAD.MOV.U32 R26, RZ, RZ, R8 ;  /* 0x000000ffff1a7224 */ /* 0x000fd800078e0008 */
[----:B012---:R-:W-:Y:S05]  /*66f0*/  @!P0 BRA `(.L_x_125) ;  /* 0x0000000000808947 */ /* 0x007fea0003800000 */
[----:B------:R-:W-:-:S13]  /*6700*/  ISETP.NE.AND P0, PT, R26, RZ, PT ;  /* 0x000000ff1a00720c */ /* 0x000fda0003f05270 */
[----:B------:R-:W-:Y:S05]  /*6710*/  @!P0 BRA `(.L_x_126) ;  /* 0x0000000000f48947 */ /* 0x000fea0003800000 */
[----:B------:R-:W-:Y:S01]  /*6720*/  BSSY.RECONVERGENT B7, `(.L_x_127) ;  /* 0x000001c000077945 */ /* 0x000fe20003800200 */
[----:B------:R-:W-:-:S07]  /*6730*/  VIADD R2, R7, 0x1 ;  /* 0x0000000107027836 */ /* 0x000fce0000000000 */
.L_x_130:
[C---:B------:R-:W-:Y:S01]  /*6740*/  IADD3 R3, PT, PT, -R26.reuse, RZ, RZ ;  /* 0x000000ff1a037210 */ /* 0x040fe20007ffe1ff */
[----:B------:R-:W-:Y:S03]  /*6750*/  BSSY.RECONVERGENT B6, `(.L_x_128) ;  /* 0x0000016000067945 */ /* 0x000fe60003800200 */
        /* <DEDUP_REMOVED lines=19> */
[----:B------:R-:W-:-:S07]  /*6890*/  IMAD.MOV.U32 R21, RZ, RZ, 0x0 ;  /* 0x00000000ff157424 */ /* 0x000fce00078e00ff */
[----:B------:R-:W-:Y:S05]  /*68a0*/  CALL.REL.NOINC `($_Z19execSolutionsKernelP13Constellationii$_Z7SQd0BkBiiiiiiiiiPli) ;  /* 0xfffffffc00187944 */ /* 0x000fea0003c3ffff */
.L_x_129:
[----:B------:R-:W-:Y:S05]  /*68b0*/  BSYNC.RECONVERGENT B6 ;  /* 0x0000000000067941 */ /* 0x000fea0003800200 */
.L_x_128:
[----:B------:R-:W-:-:S13]  /*68c0*/  ISETP.NE.AND P0, PT, R26, RZ, PT ;  /* 0x000000ff1a00720c */ /* 0x000fda0003f05270 */
[----:B------:R-:W-:Y:S05]  /*68d0*/  @P0 BRA `(.L_x_130) ;  /* 0xfffffffc00980947 */ /* 0x000fea000383ffff */
[----:B------:R-:W-:Y:S05]  /*68e0*/  BSYNC.RECONVERGENT B7 ;  /* 0x0000000000077941 */ /* 0x000fea0003800200 */
.L_x_127:
[----:B------:R-:W-:Y:S05]  /*68f0*/  BRA `(.L_x_126) ;  /* 0x00000000007c7947 */ /* 0x000fea0003800000 */
.L_x_125:
[----:B------:R-:W-:-:S13]  /*6900*/  ISETP.NE.AND P0, PT, R26, RZ, PT ;  /* 0x000000ff1a00720c */ /* 0x000fda0003f05270 */
[----:B------:R-:W-:Y:S05]  /*6910*/  @!P0 BRA `(.L_x_126) ;  /* 0x0000000000748947 */ /* 0x000fea0003800000 */
[----:B------:R-:W-:Y:S01]  /*6920*/  VIADD R16, R16, 0xfffffffd ;  /* 0xfffffffd10107836 */ /* 0x000fe20000000000 */
[----:B------:R-:W-:Y:S01]  /*6930*/  IADD3 R2, PT, PT, R7, 0x2, RZ ;  /* 0x0000000207027810 */ /* 0x000fe20007ffe0ff */
[----:B------:R-:W-:-:S05]  /*6940*/  IMAD.MOV.U32 R3, RZ, RZ, 0x1 ;  /* 0x00000001ff037424 */ /* 0x000fca00078e00ff */
[----:B------:R-:W-:-:S07]  /*6950*/  SHF.L.U32 R16, R3, R16, RZ ;  /* 0x0000001003107219 */ /* 0x000fce00000006ff */
.L_x_133:
[----:B------:R-:W-:Y:S01]  /*6960*/  IMAD.MOV R3, RZ, RZ, -R26 ;  /* 0x000000ffff037224 */ /* 0x000fe200078e0a1a */
[----:B------:R-:W-:Y:S04]  /*6970*/  BSSY.RECONVERGENT B6, `(.L_x_131) ;  /* 0x0000015000067945 */ /* 0x000fe80003800200 */
[----:B------:R-:W-:-:S04]  /*6980*/  LOP3.LUT R0, R26, R3, RZ, 0xc0, !PT ;  /* 0x000000031a007212 */ /* 0x000fc800078ec0ff */
[----:B------:R-:W-:Y:S01]  /*6990*/  LOP3.LUT R5, R0, R24, RZ, 0xfc, !PT ;  /* 0x0000001800057212 */ /* 0x000fe200078efcff */
[----:B------:R-:W-:Y:S01]  /*69a0*/  IMAD.IADD R26, R26, 0x1, -R0 ;  /* 0x000000011a1a7824 */ /* 0x000fe200078e0a00 */
[C---:B------:R-:W-:Y:S02]  /*69b0*/  LOP3.LUT R4, R0.reuse, R25, RZ, 0xfc, !PT ;  /* 0x0000001900047212 */ /* 0x040fe400078efcff */
[----:B------:R-:W-:Y:S02]  /*69c0*/  LOP3.LUT R6, R0, R23, RZ, 0xfc, !PT ;  /* 0x0000001700067212 */ /* 0x000fe400078efcff */
[----:B------:R-:W-:Y:S01]  /*69d0*/  SHF.R.S32.HI R5, RZ, 0x2, R5 ;  /* 0x00000002ff057819 */ /* 0x000fe20000011405 */
[----:B------:R-:W-:-:S03]  /*69e0*/  IMAD.SHL.U32 R4, R4, 0x4, RZ ;  /* 0x0000000404047824 */ /* 0x000fc600078e00ff */
[----:B------:R-:W-:-:S04]  /*69f0*/  LOP3.LUT R3, R5, R6, R16, 0xfe, !PT ;  /* 0x0000000605037212 */ /* 0x000fc800078efe10 */
[----:B------:R-:W-:-:S04]  /*6a00*/  LOP3.LUT R8, R3, R4, RZ, 0xfc, !PT ;  /* 0x0000000403087212 */ /* 0x000fc800078efcff */
[----:B------:R-:W-:-:S13]  /*6a10*/  ISETP.NE.AND P0, PT, R8, -0x1, PT ;  /* 0xffffffff0800780c */ /* 0x000fda0003f05270 */
[----:B------:R-:W-:Y:S05]  /*6a20*/  @!P0 BRA `(.L_x_132) ;  /* 0x0000000000248947 */ /* 0x000fea0003800000 */
[----:B------:R-:W-:Y:S01]  /*6a30*/  LOP3.LUT R8, RZ, R8, RZ, 0x33, !PT ;  /* 0x00000008ff087212 */ /* 0x000fe200078e33ff */
[----:B------:R-:W-:Y:S01]  /*6a40*/  IMAD.MOV.U32 R7, RZ, RZ, R2 ;  /* 0x000000ffff077224 */ /* 0x000fe200078e0002 */
[----:B------:R-:W-:Y:S01]  /*6a50*/  LOP3.LUT R5, R5, R16, RZ, 0xfc, !PT ;  /* 0x0000001005057212 */ /* 0x000fe200078efcff */
[----:B------:R-:W-:Y:S01]  /*6a60*/  IMAD.MOV.U32 R9, RZ, RZ, R22 ;  /* 0x000000ffff097224 */ /* 0x000fe200078e0016 */
[----:B------:R-:W-:Y:S01]  /*6a70*/  MOV R10, R18 ;  /* 0x00000012000a7202 */ /* 0x000fe20000000f00 */
[----:B------:R-:W-:Y:S01]  /*6a80*/  IMAD.MOV.U32 R11, RZ, RZ, R17 ;  /* 0x000000ffff0b7224 */ /* 0x000fe200078e0011 */
[----:B------:R-:W-:Y:S01]  /*6a90*/  MOV R20, 0x6ac0 ;  /* 0x00006ac000147802 */ /* 0x000fe20000000f00 */
[----:B------:R-:W-:-:S07]  /*6aa0*/  IMAD.MOV.U32 R21, RZ, RZ, 0x0 ;  /* 0x00000000ff157424 */ /* 0x000fce00078e00ff */
[----:B------:R-:W-:Y:S05]  /*6ab0*/  CALL.REL.NOINC `($_Z19execSolutionsKernelP13Constellationii$_Z5SQd0BiiiiiiiiiPli) ;  /* 0xffffffe0002c7944 */ /* 0x000fea0003c3ffff */
.L_x_132:
[----:B------:R-:W-:Y:S05]  /*6ac0*/  BSYNC.RECONVERGENT B6 ;  /* 0x0000000000067941 */ /* 0x000fea0003800200 */
.L_x_131:
[----:B------:R-:W-:-:S13]  /*6ad0*/  ISETP.NE.AND P0, PT, R26, RZ, PT ;  /* 0x000000ff1a00720c */ /* 0x000fda0003f05270 */
[----:B------:R-:W-:Y:S05]  /*6ae0*/  @P0 BRA `(.L_x_133) ;  /* 0xfffffffc009c0947 */ /* 0x000fea000383ffff */
.L_x_126:
[----:B------:R-:W-:Y:S05]  /*6af0*/  BSYNC.RECONVERGENT B8 ;  /* 0x0000000000087941 */ /* 0x000fea0003800200 */
.L_x_124:
        /* <DEDUP_REMOVED lines=20> */
        .type           $_Z19execSolutionsKernelP13Constellationii$_Z7SQd1BkBiiiiiiiiiPli,@function
        .size           $_Z19execSolutionsKernelP13Constellationii$_Z7SQd1BkBiiiiiiiiiPli,($_Z19execSolutionsKernelP13Constellationii$_Z7SQd1BlBiiiiiiiiiPli - $_Z19execSolutionsKernelP13Constellationii$_Z7SQd1BkBiiiiiiiiiPli)
$_Z19execSolutionsKernelP13Constellationii$_Z7SQd1BkBiiiiiiiiiPli:
        /* <DEDUP_REMOVED lines=25> */
[----:B-----5:R-:W-:Y:S01]  /*6dd0*/  IMAD.MOV.U32 R18, RZ, RZ, R12 ;  /* 0x000000ffff127224 */ /* 0x020fe200078e000c */
[----:B---3--:R-:W-:Y:S01]  /*6de0*/  MOV R17, R13 ;  /* 0x0000000d00117202 */ /* 0x008fe20000000f00 */
        /* <DEDUP_REMOVED lines=8> */
.L_x_140:
        /* <DEDUP_REMOVED lines=21> */
[----:B------:R-:W-:-:S07]  /*6fc0*/  IMAD.MOV.U32 R11, RZ, RZ, R16 ;  /* 0x000000ffff0b7224 */ /* 0x000fce00078e0010 */
[----:B------:R-:W-:Y:S05]  /*6fd0*/  CALL.REL.NOINC `($_Z19execSolutionsKernelP13Constellationii$_Z7SQd1BkBiiiiiiiiiPli) ;  /* 0xfffffffc00187944 */ /* 0x000fea0003c3ffff */
.L_x_139:
[----:B------:R-:W-:Y:S05]  /*6fe0*/  BSYNC.RECONVERGENT B6 ;  /* 0x0000000000067941 */ /* 0x000fea0003800200 */
.L_x_138:
[----:B------:R-:W-:-:S13]  /*6ff0*/  ISETP.NE.AND P0, PT, R26, RZ, PT ;  /* 0x000000ff1a00720c */ /* 0x000fda0003f05270 */
[----:B------:R-:W-:Y:S05]  /*7000*/  @P0 BRA `(.L_x_140) ;  /* 0xfffffffc00980947 */ /* 0x000fea000383ffff */
[----:B------:R-:W-:Y:S05]  /*7010*/  BSYNC.RECONVERGENT B7 ;  /* 0x0000000000077941 */ /* 0x000fea0003800200 */
.L_x_137:
[----:B------:R-:W-:Y:S05]  /*7020*/  BRA `(.L_x_136) ;  /* 0x00000000007c7947 */ /* 0x000fea0003800000 */
.L_x_135:
[----:B------:R-:W-:-:S13]  /*7030*/  ISETP.NE.AND P0, PT, R26, RZ, PT ;  /* 0x000000ff1a00720c */ /* 0x000fda0003f05270 */
[----:B------:R-:W-:Y:S05]  /*7040*/  @!P0 BRA `(.L_x_136) ;  /* 0x0000000000748947 */ /* 0x000fea0003800000 */
[----:B------:R-:W-:Y:S02]  /*7050*/  VIADD R16, R16, 0xfffffffd ;  /* 0xfffffffd10107836 */ /* 0x000fe40000000000 */
[----:B------:R-:W-:Y:S02]  /*7060*/  IMAD.MOV.U32 R3, RZ, RZ, 0x1 ;  /* 0x00000001ff037424 */ /* 0x000fe400078e00ff */
[----:B------:R-:W-:-:S03]  /*7070*/  VIADD R2, R7, 0x2 ;  /* 0x0000000207027836 */ /* 0x000fc60000000000 */
[----:B------:R-:W-:-:S07]  /*7080*/  SHF.L.U32 R16, R3, R16, RZ ;  /* 0x0000001003107219 */ /* 0x000fce00000006ff */
.L_x_143:
        /* <DEDUP_REMOVED lines=17> */
[----:B------:R-:W-:Y:S01]  /*71a0*/  MOV R20, 0x71f0 ;  /* 0x000071f000147802 */ /* 0x000fe20000000f00 */
[----:B------:R-:W-:Y:S02]  /*71b0*/  IMAD.MOV.U32 R10, RZ, RZ, R18 ;  /* 0x000000ffff0a7224 */ /* 0x000fe400078e0012 */
[----:B------:R-:W-:Y:S02]  /*71c0*/  IMAD.MOV.U32 R11, RZ, RZ, R17 ;  /* 0x000000ffff0b7224 */ /* 0x000fe400078e0011 */
[----:B------:R-:W-:-:S07]  /*71d0*/  IMAD.MOV.U32 R21, RZ, RZ, 0x0 ;  /* 0x00000000ff157424 */ /* 0x000fce00078e00ff */
[----:B------:R-:W-:Y:S05]  /*71e0*/  CALL.REL.NOINC `($_Z19execSolutionsKernelP13Constellationii$_Z5SQd1BiiiiiiiiiPli) ;  /* 0xffffffdc00f87944 */ /* 0x000fea0003c3ffff */
.L_x_142:
[----:B------:R-:W-:Y:S05]  /*71f0*/  BSYNC.RECONVERGENT B6 ;  /* 0x0000000000067941 */ /* 0x000fea0003800200 */
.L_x_141:
[----:B------:R-:W-:-:S13]  /*7200*/  ISETP.NE.AND P0, PT, R26, RZ, PT ;  /* 0x000000ff1a00720c */ /* 0x000fda0003f05270 */
[----:B------:R-:W-:Y:S05]  /*7210*/  @P0 BRA `(.L_x_143) ;  /* 0xfffffffc009c0947 */ /* 0x000fea000383ffff */
.L_x_136:
[----:B------:R-:W-:Y:S05]  /*7220*/  BSYNC.RECONVERGENT B8 ;  /* 0x0000000000087941 */ /* 0x000fea0003800200 */
.L_x_134:
        /* <DEDUP_REMOVED lines=20> */
        .type           $_Z19execSolutionsKernelP13Constellationii$_Z7SQd1BlBiiiiiiiiiPli,@function
        .size           $_Z19execSolutionsKernelP13Constellationii$_Z7SQd1BlBiiiiiiiiiPli,($_Z19execSolutionsKernelP13Constellationii$_Z7SQd2BkBiiiiiiiiiPli - $_Z19execSolutionsKernelP13Constellationii$_Z7SQd1BlBiiiiiiiiiPli)
$_Z19execSolutionsKernelP13Constellationii$_Z7SQd1BlBiiiiiiiiiPli:
        /* <DEDUP_REMOVED lines=33> */
.L_x_150:
        /* <DEDUP_REMOVED lines=21> */
[----:B------:R-:W-:Y:S05]  /*76d0*/  CALL.REL.NOINC `($_Z19execSolutionsKernelP13Constellationii$_Z7SQd1BlBiiiiiiiiiPli) ;  /* 0xfffffffc00247944 */ /* 0x000fea0003c3ffff */
.L_x_149:
[----:B------:R-:W-:Y:S05]  /*76e0*/  BSYNC.RECONVERGENT B6 ;  /* 0x0000000000067941 */ /* 0x000fea0003800200 */
.L_x_148:
[----:B------:R-:W-:-:S13]  /*76f0*/  ISETP.NE.AND P0, PT, R25, RZ, PT ;  /* 0x000000ff1900720c */ /* 0x000fda0003f05270 */
[----:B------:R-:W-:Y:S05]  /*7700*/  @P0 BRA `(.L_x_150) ;  /* 0xfffffffc009c0947 */ /* 0x000fea000383ffff */
[----:B------:R-:W-:Y:S05]  /*7710*/  BSYNC.RECONVERGENT B7 ;  /* 0x0000000000077941 */ /* 0x000fea0003800200 */
.L_x_147:
[----:B------:R-:W-:Y:S05]  /*7720*/  BRA `(.L_x_146) ;  /* 0x0000000000a47947 */ /* 0x000fea0003800000 */
.L_x_145:
[----:B------:R-:W-:-:S13]  /*7730*/  ISETP.NE.AND P0, PT, R25, RZ, PT ;  /* 0x000000ff1900720c */ /* 0x000fda0003f05270 */
[----:B------:R-:W-:Y:S05]  /*7740*/  @!P0 BRA `(.L_x_146) ;  /* 0x00000000009c8947 */ /* 0x000fea0003800000 */
[----:B------:R-:W-:-:S07]  /*7750*/  VIADD R2, R7, 0x2 ;  /* 0x0000000207027836 */ /* 0x000fce0000000000 */
.L_x_154:
[----:B------:R-:W-:Y:S01]  /*7760*/  IMAD.MOV R0, RZ, RZ, -R25 ;  /* 0x000000ffff007224 */ /* 0x000fe200078e0a19 */
[----:B------:R-:W-:Y:S04]  /*7770*/  BSSY.RECONVERGENT B6, `(.L_x_151) ;  /* 0x0000022000067945 */ /* 0x000fe80003800200 */
[----:B------:R-:W-:-:S04]  /*7780*/  LOP3.LUT R0, R25, R0, RZ, 0xc0, !PT ;  /* 0x0000000019007212 */ /* 0x000fc800078ec0ff */
[C---:B------:R-:W-:Y:S01]  /*7790*/  LOP3.LUT R4, R0.reuse, R24, RZ, 0xfc, !PT ;  /* 0x0000001800047212 */ /* 0x040fe200078efcff */
[----:B------:R-:W-:Y:S01]  /*77a0*/  IMAD.IADD R25, R25, 0x1, -R0 ;  /* 0x0000000119197824 */ /* 0x000fe200078e0a00 */
[C---:B------:R-:W-:Y:S02]  /*77b0*/  LOP3.LUT R3, R0.reuse, R23, RZ, 0xfc, !PT ;  /* 0x0000001700037212 */ /* 0x040fe400078efcff */
[----:B------:R-:W-:Y:S02]  /*77c0*/  LOP3.LUT R6, R0, R22, RZ, 0xfc, !PT ;  /* 0x0000001600067212 */ /* 0x000fe400078efcff */
[----:B------:R-:W-:Y:S02]  /*77d0*/  LEA R4, R4, 0x1, 0x2 ;  /* 0x0000000104047811 */ /* 0x000fe400078e10ff */
[----:B------:R-:W-:-:S04]  /*77e0*/  SHF.R.S32.HI R5, RZ, 0x2, R3 ;  /* 0x00000002ff057819 */ /* 0x000fc80000011403 */
[----:B------:R-:W-:-:S04]  /*77f0*/  LOP3.LUT R8, R4, R5, R6, 0xfe, !PT ;  /* 0x0000000504087212 */ /* 0x000fc800078efe06 */
[----:B------:R-:W-:-:S13]  /*7800*/  ISETP.NE.AND P0, PT, R8, -0x1, PT ;  /* 0xffffffff0800780c */ /* 0x000fda0003f05270 */
[----:B------:R-:W-:Y:S05]  /*7810*/  @!P0 BRA `(.L_x_152) ;  /* 0x00000000005c8947 */ /* 0x000fea0003800000 */
[----:B------:R-:W-:Y:S02]  /*7820*/  ISETP.GE.AND P0, PT, R2, R19, PT ;  /* 0x000000130200720c */ /* 0x000fe40003f06270 */
[----:B------:R-:W-:-:S11]  /*7830*/  LOP3.LUT R8, RZ, R8, RZ, 0x33, !PT ;  /* 0x00000008ff087212 */ /* 0x000fd600078e33ff */
[----:B------:R-:W-:Y:S05]  /*7840*/  @P0 BRA `(.L_x_153) ;  /* 0x0000000000340947 */ /* 0x000fea0003800000 */
[----:B------:R-:W-:Y:S01]  /*7850*/  SHF.R.S32.HI R0, RZ, 0x3, R3 ;  /* 0x00000003ff007819 */ /* 0x000fe20000011403 */
[----:B------:R-:W-:-:S05]  /*7860*/  IMAD.SHL.U32 R3, R4, 0x2, RZ ;  /* 0x0000000204037824 */ /* 0x000fca00078e00ff */
[----:B------:R-:W-:-:S04]  /*7870*/  LOP3.LUT R0, R6, R0, R3, 0xfe, !PT ;  /* 0x0000000006007212 */ /* 0x000fc800078efe03 */
[----:B------:R-:W-:-:S13]  /*7880*/  ISETP.NE.AND P0, PT, R0, -0x1, PT ;  /* 0xffffffff0000780c */ /* 0x000fda0003f05270 */
[----:B------:R-:W-:Y:S05]  /*7890*/  @!P0 BRA `(.L_x_152) ;  /* 0x00000000003c8947 */ /* 0x000fea0003800000 */
[----:B------:R-:W-:Y:S01]  /*78a0*/  MOV R7, R2 ;  /* 0x0000000200077202 */ /* 0x000fe20000000f00 */
[----:B------:R-:W-:Y:S01]  /*78b0*/  IMAD.MOV.U32 R9, RZ, RZ, R19 ;  /* 0x000000ffff097224 */ /* 0x000fe200078e0013 */
[----:B------:R-:W-:Y:S01]  /*78c0*/  MOV R20, 0x7910 ;  /* 0x0000791000147802 */ /* 0x000fe20000000f00 */
[----:B------:R-:W-:Y:S02]  /*78d0*/  IMAD.MOV.U32 R10, RZ, RZ, R17 ;  /* 0x000000ffff0a7224 */ /* 0x000fe400078e0011 */
[----:B------:R-:W-:Y:S02]  /*78e0*/  IMAD.MOV.U32 R11, RZ, RZ, R16 ;  /* 0x000000ffff0b7224 */ /* 0x000fe400078e0010 */
[----:B------:R-:W-:-:S07]  /*78f0*/  IMAD.MOV.U32 R21, RZ, RZ, 0x0 ;  /* 0x00000000ff157424 */ /* 0x000fce00078e00ff */
[----:B------:R-:W-:Y:S05]  /*7900*/  CALL.REL.NOINC `($_Z19execSolutionsKernelP13Constellationii$_Z5SQd1BiiiiiiiiiPli) ;  /* 0xffffffd800307944 */ /* 0x000fea0003c3ffff */
[----:B------:R-:W-:Y:S05]  /*7910*/  BRA `(.L_x_152) ;  /* 0x00000000001c7947 */ /* 0x000fea0003800000 */
.L_x_153:
[----:B------:R-:W-:Y:S01]  /*7920*/  IMAD.MOV.U32 R7, RZ, RZ, R2 ;  /* 0x000000ffff077224 */ /* 0x000fe200078e0002 */
[----:B------:R-:W-:Y:S01]  /*7930*/  MOV R9, R19 ;  /* 0x0000001300097202 */ /* 0x000fe20000000f00 */
[----:B------:R-:W-:Y:S01]  /*7940*/  IMAD.MOV.U32 R10, RZ, RZ, R17 ;  /* 0x000000ffff0a7224 */ /* 0x000fe200078e0011 */
[----:B------:R-:W-:Y:S01]  /*7950*/  MOV R20, 0x7990 ;  /* 0x0000799000147802 */ /* 0x000fe20000000f00 */
[----:B------:R-:W-:Y:S02]  /*7960*/  IMAD.MOV.U32 R11, RZ, RZ, R16 ;  /* 0x000000ffff0b7224 */ /* 0x000fe400078e0010 */
[----:B------:R-:W-:-:S07]  /*7970*/  IMAD.MOV.U32 R21, RZ, RZ, 0x0 ;  /* 0x00000000ff157424 */ /* 0x000fce00078e00ff */
[----:B------:R-:W-:Y:S05]  /*7980*/  CALL.REL.NOINC `($_Z19execSolutionsKernelP13Constellationii$_Z5SQd1BiiiiiiiiiPli) ;  /* 0xffffffd800107944 */ /* 0x000fea0003c3ffff */
.L_x_152:
[----:B------:R-:W-:Y:S05]  /*7990*/  BSYNC.RECONVERGENT B6 ;  /* 0x0000000000067941 */ /* 0x000fea0003800200 */
.L_x_151:
[----:B------:R-:W-:-:S13]  /*79a0*/  ISETP.NE.AND P0, PT, R25, RZ, PT ;  /* 0x000000ff1900720c */ /* 0x000fda0003f05270 */
[----:B------:R-:W-:Y:S05]  /*79b0*/  @P0 BRA `(.L_x_154) ;  /* 0xfffffffc00680947 */ /* 0x000fea000383ffff */
.L_x_146:
[----:B------:R-:W-:Y:S05]  /*79c0*/  BSYNC.RECONVERGENT B8 ;  /* 0x0000000000087941 */ /* 0x000fea0003800200 */
.L_x_144:
        /* <DEDUP_REMOVED lines=19> */
        .type           $_Z19execSolutionsKernelP13Constellationii$_Z7SQd2BkBiiiiiiiiiPli,@function
        .size           $_Z19execSolutionsKernelP13Constellationii$_Z7SQd2BkBiiiiiiiiiPli,($_Z19execSolutionsKernelP13Constellationii$_Z7SQd2BlBiiiiiiiiiPli - $_Z19execSolutionsKernelP13Constellationii$_Z7SQd2BkBiiiiiiiiiPli)
$_Z19execSolutionsKernelP13Constellationii$_Z7SQd2BkBiiiiiiiiiPli:
        /* <DEDUP_REMOVED lines=25> */
[----:B-----5:R-:W-:Y:S02]  /*7c90*/  IMAD.MOV.U32 R18, RZ, RZ, R12 ;  /* 0x000000ffff127224 */ /* 0x020fe400078e000c */
[----:B---3--:R-:W-:Y:S01]  /*7ca0*/  IMAD.MOV.U32 R17, RZ, RZ, R13 ;  /* 0x000000ffff117224 */ /* 0x008fe200078e000d */
[----:B----4-:R-:W-:Y:S02]  /*7cb0*/  MOV R16, R11 ;  /* 0x0000000b00107202 */ /* 0x010fe40000000f00 */
[----:B------:R-:W-:Y:S01]  /*7cc0*/  ISETP.NE.AND P0, PT, R7, R19, PT ;  /* 0x000000130700720c */ /* 0x000fe20003f05270 */
[----:B------:R-:W-:-:S12]  /*7cd0*/  IMAD.MOV.U32 R26, RZ, RZ, R8 ;  /* 0x000000ffff1a7224 */ /* 0x000fd800078e0008 */
[----:B012---:R-:W-:Y:S05]  /*7ce0*/  @!P0 BRA `(.L_x_156) ;  /* 0x0000000000808947 */ /* 0x007fea0003800000 */
[----:B------:R-:W-:-:S13]  /*7cf0*/  ISETP.NE.AND P0, PT, R26, RZ, PT ;  /* 0x000000ff1a00720c */ /* 0x000fda0003f05270 */
[----:B------:R-:W-:Y:S05]  /*7d00*/  @!P0 BRA `(.L_x_157) ;  /* 0x0000000000f48947 */ /* 0x000fea0003800000 */
[----:B------:R-:W-:Y:S01]  /*7d10*/  BSSY.RECONVERGENT B7, `(.L_x_158) ;  /* 0x000001c000077945 */ /* 0x000fe20003800200 */
[----:B------:R-:W-:-:S07]  /*7d20*/  VIADD R2, R7, 0x1 ;  /* 0x0000000107027836 */ /* 0x000fce0000000000 */
.L_x_161:
[----:B------:R-:W-:Y:S01]  /*7d30*/  IMAD.MOV R3, RZ, RZ, -R26 ;  /* 0x000000ffff037224 */ /* 0x000fe200078e0a1a */
[----:B------:R-:W-:Y:S04]  /*7d40*/  BSSY.RECONVERGENT B6, `(.L_x_159) ;  /* 0x0000016000067945 */ /* 0x000fe80003800200 */
[----:B------:R-:W-:-:S04]  /*7d50*/  LOP3.LUT R0, R26, R3, RZ, 0xc0, !PT ;  /* 0x000000031a007212 */ /* 0x000fc800078ec0ff */
[C---:B------:R-:W-:Y:S02]  /*7d60*/  LOP3.LUT R4, R0.reuse, R25, RZ, 0xfc, !PT ;  /* 0x0000001900047212 */ /* 0x040fe400078efcff */
[C---:B------:R-:W-:Y:S02]  /*7d70*/  LOP3.LUT R5, R0.reuse, R24, RZ, 0xfc, !PT ;  /* 0x0000001800057212 */ /* 0x040fe400078efcff */
[----:B------:R-:W-:Y:S01]  /*7d80*/  LOP3.LUT R6, R0, R23, RZ, 0xfc, !PT ;  /* 0x0000001700067212 */ /* 0x000fe200078efcff */
[----:B------:R-:W-:Y:S01]  /*7d90*/  IMAD.SHL.U32 R4, R4, 0x2, RZ ;  /* 0x0000000204047824 */ /* 0x000fe200078e00ff */
[----:B------:R-:W-:Y:S02]  /*7da0*/  SHF.R.U32.HI R3, RZ, 0x1, R5 ;  /* 0x00000001ff037819 */ /* 0x000fe40000011605 */
[----:B------:R-:W-:Y:S02]  /*7db0*/  IADD3 R26, PT, PT, -R0, R26, RZ ;  /* 0x0000001a001a7210 */ /* 0x000fe40007ffe1ff */
        /* <DEDUP_REMOVED lines=13> */
[----:B------:R-:W-:Y:S05]  /*7e90*/  CALL.REL.NOINC `($_Z19execSolutionsKernelP13Constellationii$_Z7SQd2BkBiiiiiiiiiPli) ;  /* 0xfffffffc00187944 */ /* 0x000fea0003c3ffff */
.L_x_160:
[----:B------:R-:W-:Y:S05]  /*7ea0*/  BSYNC.RECONVERGENT B6 ;  /* 0x0000000000067941 */ /* 0x000fea0003800200 */
.L_x_159:
[----:B------:R-:W-:-:S13]  /*7eb0*/  ISETP.NE.AND P0, PT, R26, RZ, PT ;  /* 0x000000ff1a00720c */ /* 0x000fda0003f05270 */
[----:B------:R-:W-:Y:S05]  /*7ec0*/  @P0 BRA `(.L_x_161) ;  /* 0xfffffffc00980947 */ /* 0x000fea000383ffff */
[----:B------:R-:W-:Y:S05]  /*7ed0*/  BSYNC.RECONVERGENT B7 ;  /* 0x0000000000077941 */ /* 0x000fea0003800200 */
.L_x_158:
[----:B------:R-:W-:Y:S05]  /*7ee0*/  BRA `(.L_x_157) ;  /* 0x00000000007c7947 */ /* 0x000fea0003800000 */
.L_x_156:
[----:B------:R-:W-:-:S13]  /*7ef0*/  ISETP.NE.AND P0, PT, R26, RZ, PT ;  /* 0x000000ff1a00720c */ /* 0x000fda0003f05270 */
[----:B------:R-:W-:Y:S05]  /*7f00*/  @!P0 BRA `(.L_x_157) ;  /* 0x0000000000748947 */ /* 0x000fea0003800000 */
[----:B------:R-:W-:Y:S02]  /*7f10*/  VIADD R16, R16, 0xfffffffd ;  /* 0xfffffffd10107836 */ /* 0x000fe40000000000 */
[----:B------:R-:W-:Y:S02]  /*7f20*/  IMAD.MOV.U32 R3, RZ, RZ, 0x1 ;  /* 0x00000001ff037424 */ /* 0x000fe400078e00ff */
[----:B------:R-:W-:-:S03]  /*7f30*/  VIADD R2, R7, 0x2 ;  /* 0x0000000207027836 */ /* 0x000fc60000000000 */
[----:B------:R-:W-:-:S07]  /*7f40*/  SHF.L.U32 R16, R3, R16, RZ ;  /* 0x0000001003107219 */ /* 0x000fce00000006ff */
.L_x_164:
[----:B------:R-:W-:Y:S01]  /*7f50*/  IMAD.MOV R3, RZ, RZ, -R26 ;  /* 0x000000ffff037224 */ /* 0x000fe200078e0a1a */
[----:B------:R-:W-:Y:S04]  /*7f60*/  BSSY.RECONVERGENT B6, `(.L_x_162) ;  /* 0x0000015000067945 */ /* 0x000fe80003800200 */
[----:B------:R-:W-:-:S04]  /*7f70*/  LOP3.LUT R0, R26, R3, RZ, 0xc0, !PT ;  /* 0x000000031a007212 */ /* 0x000fc800078ec0ff */
[----:B------:R-:W-:Y:S01]  /*7f80*/  LOP3.LUT R5, R0, R24, RZ, 0xfc, !PT ;  /* 0x0000001800057212 */ /* 0x000fe200078efcff */
[----:B------:R-:W-:Y:S01]  /*7f90*/  IMAD.IADD R26, R26, 0x1, -R0 ;  /* 0x000000011a1a7824 */ /* 0x000fe200078e0a00 */
[C---:B------:R-:W-:Y:S02]  /*7fa0*/  LOP3.LUT R4, R0.reuse, R25, RZ, 0xfc, !PT ;  /* 0x0000001900047212 */ /* 0x040fe400078efcff */
[----:B------:R-:W-:Y:S02]  /*7fb0*/  LOP3.LUT R6, R0, R23, RZ, 0xfc, !PT ;  /* 0x0000001700067212 */ /* 0x000fe400078efcff */
[----:B------:R-:W-:Y:S02]  /*7fc0*/  SHF.R.S32.HI R5, RZ, 0x2, R5 ;  /* 0x00000002ff057819 */ /* 0x000fe40000011405 */
[----:B------:R-:W-:Y:S02]  /*7fd0*/  SHF.L.U32 R4, R4, 0x2, RZ ;  /* 0x0000000204047819 */ /* 0x000fe400000006ff */
        /* <DEDUP_REMOVED lines=11> */
[----:B------:R-:W-:-:S07]  /*8090*/  IMAD.MOV.U32 R11, RZ, RZ, R17 ;  /* 0x000000ffff0b7224 */ /* 0x000fce00078e0011 */
[----:B------:R-:W-:Y:S05]  /*80a0*/  CALL.REL.NOINC `($_Z19execSolutionsKernelP13Constellationii$_Z5SQd2BiiiiiiiiiPli) ;  /* 0xffffffd400c87944 */ /* 0x000fea0003c3ffff */
.L_x_163:
[----:B------:R-:W-:Y:S05]  /*80b0*/  BSYNC.RECONVERGENT B6 ;  /* 0x0000000000067941 */ /* 0x000fea0003800200 */
.L_x_162:
[----:B------:R-:W-:-:S13]  /*80c0*/  ISETP.NE.AND P0, PT, R26, RZ, PT ;  /* 0x000000ff1a00720c */ /* 0x000fda0003f05270 */
[----:B------:R-:W-:Y:S05]  /*80d0*/  @P0 BRA `(.L_x_164) ;  /* 0xfffffffc009c0947 */ /* 0x000fea000383ffff */
.L_x_157:
[----:B------:R-:W-:Y:S05]  /*80e0*/  BSYNC.RECONVERGENT B8 ;  /* 0x0000000000087941 */ /* 0x000fea0003800200 */
.L_x_155:
        /* <DEDUP_REMOVED lines=20> */
        .type           $_Z19execSolutionsKernelP13Constellationii$_Z7SQd2BlBiiiiiiiiiPli,@function
        .size           $_Z19execSolutionsKernelP13Constellationii$_Z7SQd2BlBiiiiiiiiiPli,($_Z19execSolutionsKernelP13Constellationii$_Z8SQBkBjrBiiiiiiiiiPli - $_Z19execSolutionsKernelP13Constellationii$_Z7SQd2BlBiiiiiiiiiPli)
$_Z19execSolutionsKernelP13Constellationii$_Z7SQd2BlBiiiiiiiiiPli:
        /* <DEDUP_REMOVED lines=33> */
.L_x_171:
        /* <DEDUP_REMOVED lines=21> */
[----:B------:R-:W-:Y:S05]  /*8590*/  CALL.REL.NOINC `($_Z19execSolutionsKernelP13Constellationii$_Z7SQd2BlBiiiiiiiiiPli) ;  /* 0xfffffffc00247944 */ /* 0x000fea0003c3ffff */
.L_x_170:
[----:B------:R-:W-:Y:S05]  /*85a0*/  BSYNC.RECONVERGENT B6 ;  /* 0x0000000000067941 */ /* 0x000fea0003800200 */
.L_x_169:
[----:B------:R-:W-:-:S13]  /*85b0*/  ISETP.NE.AND P0, PT, R25, RZ, PT ;  /* 0x000000ff1900720c */ /* 0x000fda0003f05270 */
[----:B------:R-:W-:Y:S05]  /*85c0*/  @P0 BRA `(.L_x_171) ;  /* 0xfffffffc009c0947 */ /* 0x000fea000383ffff */
[----:B------:R-:W-:Y:S05]  /*85d0*/  BSYNC.RECONVERGENT B7 ;  /* 0x0000000000077941 */ /* 0x000fea0003800200 */
.L_x_168:
[----:B------:R-:W-:Y:S05]  /*85e0*/  BRA `(.L_x_167) ;  /* 0x00000000006c7947 */ /* 0x000fea0003800000 */
.L_x_166:
[----:B------:R-:W-:-:S13]  /*85f0*/  ISETP.NE.AND P0, PT, R25, RZ, PT ;  /* 0x000000ff1900720c */ /* 0x000fda0003f05270 */
[----:B------:R-:W-:Y:S05]  /*8600*/  @!P0 BRA `(.L_x_167) ;  /* 0x0000000000648947 */ /* 0x000fea0003800000 */
[----:B------:R-:W-:-:S07]  /*8610*/  VIADD R2, R7, 0x2 ;  /* 0x0000000207027836 */ /* 0x000fce0000000000 */
.L_x_174:
[----:B------:R-:W-:Y:S01]  /*8620*/  IMAD.MOV R0, RZ, RZ, -R25 ;  /* 0x000000ffff007224 */ /* 0x000fe200078e0a19 */
[----:B------:R-:W-:Y:S04]  /*8630*/  BSSY.RECONVERGENT B6, `(.L_x_172) ;  /* 0x0000014000067945 */ /* 0x000fe80003800200 */
[----:B------:R-:W-:-:S04]  /*8640*/  LOP3.LUT R0, R25, R0, RZ, 0xc0, !PT ;  /* 0x0000000019007212 */ /* 0x000fc800078ec0ff */
[C---:B------:R-:W-:Y:S02]  /*8650*/  LOP3.LUT R4, R0.reuse, R24, RZ, 0xfc, !PT ;  /* 0x0000001800047212 */ /* 0x040fe400078efcff */
[C---:B------:R-:W-:Y:S02]  /*8660*/  LOP3.LUT R5, R0.reuse, R23, RZ, 0xfc, !PT ;  /* 0x0000001700057212 */ /* 0x040fe400078efcff */
[----:B------:R-:W-:Y:S01]  /*8670*/  LOP3.LUT R6, R0, R22, RZ, 0xfc, !PT ;  /* 0x0000001600067212 */ /* 0x000fe200078efcff */
[----:B------:R-:W-:Y:S01]  /*8680*/  IMAD.SHL.U32 R4, R4, 0x4, RZ ;  /* 0x0000000404047824 */ /* 0x000fe200078e00ff */
[----:B------:R-:W-:Y:S02]  /*8690*/  SHF.R.S32.HI R5, RZ, 0x2, R5 ;  /* 0x00000002ff057819 */ /* 0x000fe40000011405 */
[----:B------:R-:W-:Y:S02]  /*86a0*/  IADD3 R25, PT, PT, -R0, R25, RZ ;  /* 0x0000001900197210 */ /* 0x000fe40007ffe1ff */
[----:B------:R-:W-:-:S04]  /*86b0*/  LOP3.LUT R8, R4, R5, R6, 0xfe, !PT ;  /* 0x0000000504087212 */ /* 0x000fc800078efe06 */
[----:B------:R-:W-:-:S13]  /*86c0*/  ISETP.GT.U32.AND P0, PT, R8, -0x3, PT ;  /* 0xfffffffd0800780c */ /* 0x000fda0003f04070 */
[----:B------:R-:W-:Y:S05]  /*86d0*/  @P0 BRA `(.L_x_173) ;  /* 0x0000000000240947 */ /* 0x000fea0003800000 */
[----:B------:R-:W-:Y:S01]  /*86e0*/  HFMA2 R21, -RZ, RZ, 0, 0 ;  /* 0x00000000ff157431 */ /* 0x000fe200000001ff */
[----:B------:R-:W-:Y:S01]  /*86f0*/  LOP3.LUT R8, R8, 0x7ffffffe, RZ, 0xc, !PT ;  /* 0x7ffffffe08087812 */ /* 0x000fe200078e0cff */
[----:B------:R-:W-:Y:S01]  /*8700*/  VIADD R4, R4, 0x1 ;  /* 0x0000000104047836 */ /* 0x000fe20000000000 */
[----:B------:R-:W-:Y:S01]  /*8710*/  MOV R20, 0x8770 ;  /* 0x0000877000147802 */ /* 0x000fe20000000f00 */
[----:B------:R-:W-:Y:S02]  /*8720*/  IMAD.MOV.U32 R7, RZ, RZ, R2 ;  /* 0x000000ffff077224 */ /* 0x000fe400078e0002 */
[----:B------:R-:W-:Y:S02]  /*8730*/  IMAD.MOV.U32 R9, RZ, RZ, R19 ;  /* 0x000000ffff097224 */ /* 0x000fe400078e0013 */
[----:B------:R-:W-:Y:S02]  /*8740*/  IMAD.MOV.U32 R10, RZ, RZ, R17 ;  /* 0x000000ffff0a7224 */ /* 0x000fe400078e0011 */
[----:B------:R-:W-:-:S07]  /*8750*/  IMAD.MOV.U32 R11, RZ, RZ, R16 ;  /* 0x000000ffff0b7224 */ /* 0x000fce00078e0010 */
[----:B------:R-:W-:Y:S05]  /*8760*/  CALL.REL.NOINC `($_Z19execSolutionsKernelP13Constellationii$_Z5SQd2BiiiiiiiiiPli) ;  /* 0xffffffd000187944 */ /* 0x000fea0003c3ffff */
.L_x_173:
[----:B------:R-:W-:Y:S05]  /*8770*/  BSYNC.RECONVERGENT B6 ;  /* 0x0000000000067941 */ /* 0x000fea0003800200 */
.L_x_172:
[----:B------:R-:W-:-:S13]  /*8780*/  ISETP.NE.AND P0, PT, R25, RZ, PT ;  /* 0x000000ff1900720c */ /* 0x000fda0003f05270 */
[----:B------:R-:W-:Y:S05]  /*8790*/  @P0 BRA `(.L_x_174) ;  /* 0xfffffffc00a00947 */ /* 0x000fea000383ffff */
.L_x_167:
[----:B------:R-:W-:Y:S05]  /*87a0*/  BSYNC.RECONVERGENT B8 ;  /* 0x0000000000087941 */ /* 0x000fea0003800200 */
.L_x_165:
        /* <DEDUP_REMOVED lines=19> */
        .type           $_Z19execSolutionsKernelP13Constellationii$_Z8SQBkBjrBiiiiiiiiiPli,@function
        .size           $_Z19execSolutionsKernelP13Constellationii$_Z8SQBkBjrBiiiiiiiiiPli,($_Z19execSolutionsKernelP13Constellationii$_Z8SQBlBjrBiiiiiiiiiPli - $_Z19execSolutionsKernelP13Constellationii$_Z8SQBkBjrBiiiiiiiiiPli)
$_Z19execSolutionsKernelP13Constellationii$_Z8SQBkBjrBiiiiiiiiiPli:
        /* <DEDUP_REMOVED lines=27> */
[----:B---3--:R-:W-:Y:S02]  /*8a90*/  IMAD.MOV.U32 R18, RZ, RZ, R12 ;  /* 0x000000ffff127224 */ /* 0x008fe400078e000c */
[----:B----4-:R-:W-:Y:S02]  /*8aa0*/  IMAD.MOV.U32 R17, RZ, RZ, R13 ;  /* 0x000000ffff117224 */ /* 0x010fe400078e000d */
[----:B-----5:R-:W-:Y:S01]  /*8ab0*/  IMAD.MOV.U32 R16, RZ, RZ, R14 ;  /* 0x000000ffff107224 */ /* 0x020fe200078e000e */
[----:B------:R-:W-:Y:S02]  /*8ac0*/  ISETP.NE.AND P0, PT, R7, R19, PT ;  /* 0x000000130700720c */ /* 0x000fe40003f05270 */
[----:B------:R-:W-:-:S11]  /*8ad0*/  MOV R27, R8 ;  /* 0x00000008001b7202 */ /* 0x000fd60000000f00 */
[----:B012---:R-:W-:Y:S05]  /*8ae0*/  @!P0 BRA `(.L_x_176) ;  /* 0x0000000000848947 */ /* 0x007fea0003800000 */
[----:B------:R-:W-:-:S13]  /*8af0*/  ISETP.NE.AND P0, PT, R27, RZ, PT ;  /* 0x000000ff1b00720c */ /* 0x000fda0003f05270 */
[----:B------:R-:W-:Y:S05]  /*8b00*/  @!P0 BRA `(.L_x_177) ;  /* 0x0000000000fc8947 */ /* 0x000fea0003800000 */
[----:B------:R-:W-:Y:S01]  /*8b10*/  BSSY.RECONVERGENT B7, `(.L_x_178) ;  /* 0x000001d000077945 */ /* 0x000fe20003800200 */
[----:B------:R-:W-:-:S07]  /*8b20*/  VIADD R2, R7, 0x1 ;  /* 0x0000000107027836 */ /* 0x000fce0000000000 */
.L_x_181:
        /* <DEDUP_REMOVED lines=22> */
[----:B------:R-:W-:-:S07]  /*8c90*/  IMAD.MOV.U32 R14, RZ, RZ, R16 ;  /* 0x000000ffff0e7224 */ /* 0x000fce00078e0010 */
[----:B------:R-:W-:Y:S05]  /*8ca0*/  CALL.REL.NOINC `($_Z19execSolutionsKernelP13Constellationii$_Z8SQBkBjrBiiiiiiiiiPli) ;  /* 0xfffffffc000c7944 */ /* 0x000fea0003c3ffff */
.L_x_180:
[----:B------:R-:W-:Y:S05]  /*8cb0*/  BSYNC.RECONVERGENT B6 ;  /* 0x0000000000067941 */ /* 0x000fea0003800200 */
.L_x_179:
[----:B------:R-:W-:-:S13]  /*8cc0*/  ISETP.NE.AND P0, PT, R27, RZ, PT ;  /* 0x000000ff1b00720c */ /* 0x000fda0003f05270 */
[----:B------:R-:W-:Y:S05]  /*8cd0*/  @P0 BRA `(.L_x_181) ;  /* 0xfffffffc00940947 */ /* 0x000fea000383ffff */
[----:B------:R-:W-:Y:S05]  /*8ce0*/  BSYNC.RECONVERGENT B7 ;  /* 0x0000000000077941 */ /* 0x000fea0003800200 */
.L_x_178:
[----:B------:R-:W-:Y:S05]  /*8cf0*/  BRA `(.L_x_177) ;  /* 0x0000000000807947 */ /* 0x000fea0003800000 */
.L_x_176:
[----:B------:R-:W-:-:S13]  /*8d00*/  ISETP.NE.AND P0, PT, R27, RZ, PT ;  /* 0x000000ff1b00720c */ /* 0x000fda0003f05270 */
[----:B------:R-:W-:Y:S05]  /*8d10*/  @!P0 BRA `(.L_x_177) ;  /* 0x0000000000788947 */ /* 0x000fea0003800000 */
[----:B------:R-:W-:Y:S02]  /*8d20*/  VIADD R16, R16, 0xfffffffd ;  /* 0xfffffffd10107836 */ /* 0x000fe40000000000 */
[----:B------:R-:W-:Y:S02]  /*8d30*/  IMAD.MOV.U32 R3, RZ, RZ, 0x1 ;  /* 0x00000001ff037424 */ /* 0x000fe400078e00ff */
[----:B------:R-:W-:-:S03]  /*8d40*/  VIADD R2, R7, 0x2 ;  /* 0x0000000207027836 */ /* 0x000fc60000000000 */
[----:B------:R-:W-:-:S07]  /*8d50*/  SHF.L.U32 R16, R3, R16, RZ ;  /* 0x0000001003107219 */ /* 0x000fce00000006ff */
.L_x_184:
        /* <DEDUP_REMOVED lines=18> */
[----:B------:R-:W-:Y:S01]  /*8e80*/  IMAD.MOV.U32 R10, RZ, RZ, R22 ;  /* 0x000000ffff0a7224 */ /* 0x000fe200078e0016 */
[----:B------:R-:W-:Y:S01]  /*8e90*/  MOV R21, 0x0 ;  /* 0x0000000000157802 */ /* 0x000fe20000000f00 */
[----:B------:R-:W-:Y:S02]  /*8ea0*/  IMAD.MOV.U32 R12, RZ, RZ, R18 ;  /* 0x000000ffff0c7224 */ /* 0x000fe400078e0012 */
[----:B------:R-:W-:-:S07]  /*8eb0*/  IMAD.MOV.U32 R13, RZ, RZ, R17 ;  /* 0x000000ffff0d7224 */ /* 0x000fce00078e0011 */
[----:B------:R-:W-:Y:S05]  /*8ec0*/  CALL.REL.NOINC `($_Z19execSolutionsKernelP13Constellationii$_Z6SQBjrBiiiiiiiiiPli) ;  /* 0xffffffcc00e07944 */ /* 0x000fea0003c3ffff */
.L_x_183:
[----:B------:R-:W-:Y:S05]  /*8ed0*/  BSYNC.RECONVERGENT B6 ;  /* 0x0000000000067941 */ /* 0x000fea0003800200 */
.L_x_182:
[----:B------:R-:W-:-:S13]  /*8ee0*/  ISETP.NE.AND P0, PT, R27, RZ, PT ;  /* 0x000000ff1b00720c */ /* 0x000fda0003f05270 */
[----:B------:R-:W-:Y:S05]  /*8ef0*/  @P0 BRA `(.L_x_184) ;  /* 0xfffffffc00980947 */ /* 0x000fea000383ffff */
.L_x_177:
[----:B------:R-:W-:Y:S05]  /*8f00*/  BSYNC.RECONVERGENT B8 ;  /* 0x0000000000087941 */ /* 0x000fea0003800200 */
.L_x_175:
        /* <DEDUP_REMOVED lines=21> */
        .type           $_Z19execSolutionsKernelP13Constellationii$_Z8SQBlBjrBiiiiiiiiiPli,@function
        .size           $_Z19execSolutionsKernelP13Constellationii$_Z8SQBlBjrBiiiiiiiiiPli,($_Z19execSolutionsKernelP13Constellationii$_Z8SQd1BklBiiiiiiiiiPli - $_Z19execSolutionsKernelP13Constellationii$_Z8SQBlBjrBiiiiiiiiiPli)
$_Z19execSolutionsKernelP13Constellationii$_Z8SQBlBjrBiiiiiiiiiPli:
        /* <DEDUP_REMOVED lines=23> */
[----:B----4-:R-:W-:-:S03]  /*91d0*/  MOV R19, R10 ;  /* 0x0000000a00137202 */ /* 0x010fc60000000f00 */
        /* <DEDUP_REMOVED lines=10> */
[----:B------:R-:W-:-:S07]  /*9280*/  IADD3 R2, PT, PT, R7, 0x1, RZ ;  /* 0x0000000107027810 */ /* 0x000fce0007ffe0ff */
.L_x_191:
        /* <DEDUP_REMOVED lines=22> */
[----:B------:R-:W-:Y:S05]  /*93f0*/  CALL.REL.NOINC `($_Z19execSolutionsKernelP13Constellationii$_Z8SQBlBjrBiiiiiiiiiPli) ;  /* 0xfffffffc00187944 */ /* 0x000fea0003c3ffff */
.L_x_190:
[----:B------:R-:W-:Y:S05]  /*9400*/  BSYNC.RECONVERGENT B6 ;  /* 0x0000000000067941 */ /* 0x000fea0003800200 */
.L_x_189:
[----:B------:R-:W-:-:S13]  /*9410*/  ISETP.NE.AND P0, PT, R26, RZ, PT ;  /* 0x000000ff1a00720c */ /* 0x000fda0003f05270 */
[----:B------:R-:W-:Y:S05]  /*9420*/  @P0 BRA `(.L_x_191) ;  /* 0xfffffffc00980947 */ /* 0x000fea000383ffff */
[----:B------:R-:W-:Y:S05]  /*9430*/  BSYNC.RECONVERGENT B7 ;  /* 0x0000000000077941 */ /* 0x000fea0003800200 */
.L_x_188:
[----:B------:R-:W-:Y:S05]  /*9440*/  BRA `(.L_x_187) ;  /* 0x0000000000707947 */ /* 0x000fea0003800000 */
.L_x_186:
[----:B------:R-:W-:-:S13]  /*9450*/  ISETP.NE.AND P0, PT, R26, RZ, PT ;  /* 0x000000ff1a00720c */ /* 0x000fda0003f05270 */
[----:B------:R-:W-:Y:S05]  /*9460*/  @!P0 BRA `(.L_x_187) ;  /* 0x0000000000688947 */ /* 0x000fea0003800000 */
[----:B------:R-:W-:-:S07]  /*9470*/  VIADD R2, R7, 0x2 ;  /* 0x0000000207027836 */ /* 0x000fce0000000000 */
.L_x_194:
        /* <DEDUP_REMOVED lines=20> */
[----:B------:R-:W-:-:S07]  /*95c0*/  IMAD.MOV.U32 R21, RZ, RZ, 0x0 ;  /* 0x00000000ff157424 */ /* 0x000fce00078e00ff */
[----:B------:R-:W-:Y:S05]  /*95d0*/  CALL.REL.NOINC `($_Z19execSolutionsKernelP13Constellationii$_Z6SQBjrBiiiiiiiiiPli) ;  /* 0xffffffc8001c7944 */ /* 0x000fea0003c3ffff */
.L_x_193:
[----:B------:R-:W-:Y:S05]  /*95e0*/  BSYNC.RECONVERGENT B6 ;  /* 0x0000000000067941 */ /* 0x000fea0003800200 */
.L_x_192:
[----:B------:R-:W-:-:S13]  /*95f0*/  ISETP.NE.AND P0, PT, R26, RZ, PT ;  /* 0x000000ff1a00720c */ /* 0x000fda0003f05270 */
[----:B------:R-:W-:Y:S05]  /*9600*/  @P0 BRA `(.L_x_194) ;  /* 0xfffffffc009c0947 */ /* 0x000fea000383ffff */
.L_x_187:
[----:B------:R-:W-:Y:S05]  /*9610*/  BSYNC.RECONVERGENT B8 ;  /* 0x0000000000087941 */ /* 0x000fea0003800200 */
.L_x_185:
        /* <DEDUP_REMOVED lines=20> */
        .type           $_Z19execSolutionsKernelP13Constellationii$_Z8SQd1BklBiiiiiiiiiPli,@function
        .size           $_Z19execSolutionsKernelP13Constellationii$_Z8SQd1BklBiiiiiiiiiPli,($_Z19execSolutionsKernelP13Constellationii$_Z8SQd1BlkBiiiiiiiiiPli - $_Z19execSolutionsKernelP13Constellationii$_Z8SQd1BklBiiiiiiiiiPli)
$_Z19execSolutionsKernelP13Constellationii$_Z8SQd1BklBiiiiiiiiiPli:
        /* <DEDUP_REMOVED lines=35> */
.L_x_201:
        /* <DEDUP_REMOVED lines=22> */
[----:B------:R-:W-:Y:S05]  /*9af0*/  CALL.REL.NOINC `($_Z19execSolutionsKernelP13Constellationii$_Z8SQd1BklBiiiiiiiiiPli) ;  /* 0xfffffffc00187944 */ /* 0x000fea0003c3ffff */
.L_x_200:
[----:B------:R-:W-:Y:S05]  /*9b00*/  BSYNC.RECONVERGENT B6 ;  /* 0x0000000000067941 */ /* 0x000fea0003800200 */
.L_x_199:
[----:B------:R-:W-:-:S13]  /*9b10*/  ISETP.NE.AND P0, PT, R26, RZ, PT ;  /* 0x000000ff1a00720c */ /* 0x000fda0003f05270 */
[----:B------:R-:W-:Y:S05]  /*9b20*/  @P0 BRA `(.L_x_201) ;  /* 0xfffffffc00980947 */ /* 0x000fea000383ffff */
[----:B------:R-:W-:Y:S05]  /*9b30*/  BSYNC.RECONVERGENT B7 ;  /* 0x0000000000077941 */ /* 0x000fea0003800200 */
.L_x_198:
[----:B------:R-:W-:Y:S05]  /*9b40*/  BRA `(.L_x_197) ;  /* 0x0000000000807947 */ /* 0x000fea0003800000 */
.L_x_196:
[----:B------:R-:W-:-:S13]  /*9b50*/  ISETP.NE.AND P0, PT, R26, RZ, PT ;  /* 0x000000ff1a00720c */ /* 0x000fda0003f05270 */
[----:B------:R-:W-:Y:S05]  /*9b60*/  @!P0 BRA `(.L_x_197) ;  /* 0x0000000000788947 */ /* 0x000fea0003800000 */
[----:B------:R-:W-:Y:S02]  /*9b70*/  VIADD R16, R16, 0xfffffffc ;  /* 0xfffffffc10107836 */ /* 0x000fe40000000000 */
[----:B------:R-:W-:Y:S02]  /*9b80*/  IMAD.MOV.U32 R3, RZ, RZ, 0x1 ;  /* 0x00000001ff037424 */ /* 0x000fe400078e00ff */
[----:B------:R-:W-:-:S03]  /*9b90*/  VIADD R2, R7, 0x3 ;  /* 0x0000000307027836 */ /* 0x000fc60000000000 */
[----:B------:R-:W-:-:S07]  /*9ba0*/  SHF.L.U32 R16, R3, R16, RZ ;  /* 0x0000001003107219 */ /* 0x000fce00000006ff */
.L_x_204:
        /* <DEDUP_REMOVED lines=11> */
[----:B------:R-:W-:-:S13]  /*9c60*/  ISETP.GT.U32.AND P0, PT, R8, -0x3, PT ;  /* 0xfffffffd0800780c */ /* 0x000fda0003f04070 */
[----:B------:R-:W-:Y:S05]  /*9c70*/  @P0 BRA `(.L_x_203) ;  /* 0x0000000000280947 */ /* 0x000fea0003800000 */
[----:B------:R-:W-:Y:S01]  /*9c80*/  LOP3.LUT R8, R8, 0x7ffffffe, RZ, 0xc, !PT ;  /* 0x7ffffffe08087812 */ /* 0x000fe200078e0cff */
[----:B------:R-:W-:Y:S01]  /*9c90*/  VIADD R4, R4, 0x1 ;  /* 0x0000000104047836 */ /* 0x000fe20000000000 */
[----:B------:R-:W-:Y:S01]  /*9ca0*/  LOP3.LUT R5, R5, R16, RZ, 0xfc, !PT ;  /* 0x0000001005057212 */ /* 0x000fe200078efcff */
[----:B------:R-:W-:Y:S01]  /*9cb0*/  IMAD.MOV.U32 R7, RZ, RZ, R2 ;  /* 0x000000ffff077224 */ /* 0x000fe200078e0002 */
[----:B------:R-:W-:Y:S01]  /*9cc0*/  MOV R11, R17 ;  /* 0x00000011000b7202 */ /* 0x000fe20000000f00 */
[----:B------:R-:W-:Y:S01]  /*9cd0*/  IMAD.MOV.U32 R9, RZ, RZ, R22 ;  /* 0x000000ffff097224 */ /* 0x000fe200078e0016 */
[----:B------:R-:W-:Y:S01]  /*9ce0*/  MOV R20, 0x9d20 ;  /* 0x00009d2000147802 */ /* 0x000fe20000000f00 */
[----:B------:R-:W-:Y:S02]  /*9cf0*/  IMAD.MOV.U32 R10, RZ, RZ, R18 ;  /* 0x000000ffff0a7224 */ /* 0x000fe400078e0012 */
[----:B------:R-:W-:-:S07]  /*9d00*/  IMAD.MOV.U32 R21, RZ, RZ, 0x0 ;  /* 0x00000000ff157424 */ /* 0x000fce00078e00ff */
[----:B------:R-:W-:Y:S05]  /*9d10*/  CALL.REL.NOINC `($_Z19execSolutionsKernelP13Constellationii$_Z5SQd1BiiiiiiiiiPli) ;  /* 0xffffffb4002c7944 */ /* 0x000fea0003c3ffff */
.L_x_203:
[----:B------:R-:W-:Y:S05]  /*9d20*/  BSYNC.RECONVERGENT B6 ;  /* 0x0000000000067941 */ /* 0x000fea0003800200 */
.L_x_202:
[----:B------:R-:W-:-:S13]  /*9d30*/  ISETP.NE.AND P0, PT, R26, RZ, PT ;  /* 0x000000ff1a00720c */ /* 0x000fda0003f05270 */
[----:B------:R-:W-:Y:S05]  /*9d40*/  @P0 BRA `(.L_x_204) ;  /* 0xfffffffc00980947 */ /* 0x000fea000383ffff */
.L_x_197:
[----:B------:R-:W-:Y:S05]  /*9d50*/  BSYNC.RECONVERGENT B8 ;  /* 0x0000000000087941 */ /* 0x000fea0003800200 */
.L_x_195:
        /* <DEDUP_REMOVED lines=20> */
        .type           $_Z19execSolutionsKernelP13Constellationii$_Z8SQd1BlkBiiiiiiiiiPli,@function
        .size           $_Z19execSolutionsKernelP13Constellationii$_Z8SQd1BlkBiiiiiiiiiPli,($_Z19execSolutionsKernelP13Constellationii$_Z8SQd2BklBiiiiiiiiiPli - $_Z19execSolutionsKernelP13Constellationii$_Z8SQd1BlkBiiiiiiiiiPli)
$_Z19execSolutionsKernelP13Constellationii$_Z8SQd1BlkBiiiiiiiiiPli:
        /* <DEDUP_REMOVED lines=25> */
[----:B-----5:R-:W-:Y:S01]  /*a030*/  MOV R18, R12 ;  /* 0x0000000c00127202 */ /* 0x020fe20000000f00 */
[----:B---3--:R-:W-:Y:S02]  /*a040*/  IMAD.MOV.U32 R17, RZ, RZ, R13 ;  /* 0x000000ffff117224 */ /* 0x008fe400078e000d */
[----:B----4-:R-:W-:Y:S01]  /*a050*/  IMAD.MOV.U32 R16, RZ, RZ, R11 ;  /* 0x000000ffff107224 */ /* 0x010fe200078e000b */
[----:B------:R-:W-:Y:S02]  /*a060*/  ISETP.NE.AND P0, PT, R7, R19, PT ;  /* 0x000000130700720c */ /* 0x000fe40003f05270 */
[----:B------:R-:W-:-:S11]  /*a070*/  MOV R26, R8 ;  /* 0x00000008001a7202 */ /* 0x000fd60000000f00 */
[----:B012---:R-:W-:Y:S05]  /*a080*/  @!P0 BRA `(.L_x_206) ;  /* 0x0000000000808947 */ /* 0x007fea0003800000 */
[----:B------:R-:W-:-:S13]  /*a090*/  ISETP.NE.AND P0, PT, R26, RZ, PT ;  /* 0x000000ff1a00720c */ /* 0x000fda0003f05270 */
[----:B------:R-:W-:Y:S05]  /*a0a0*/  @!P0 BRA `(.L_x_207) ;  /* 0x0000000000f88947 */ /* 0x000fea0003800000 */
[----:B------:R-:W-:Y:S01]  /*a0b0*/  BSSY.RECONVERGENT B7, `(.L_x_208) ;  /* 0x000001c000077945 */ /* 0x000fe20003800200 */
[----:B------:R-:W-:-:S07]  /*a0c0*/  VIADD R2, R7, 0x1 ;  /* 0x0000000107027836 */ /* 0x000fce0000000000 */
.L_x_211:
        /* <DEDUP_REMOVED lines=22> */
[----:B------:R-:W-:Y:S05]  /*a230*/  CALL.REL.NOINC `($_Z19execSolutionsKernelP13Constellationii$_Z8SQd1BlkBiiiiiiiiiPli) ;  /* 0xfffffffc00187944 */ /* 0x000fea0003c3ffff */
.L_x_210:
[----:B------:R-:W-:Y:S05]  /*a240*/  BSYNC.RECONVERGENT B6 ;  /* 0x0000000000067941 */ /* 0x000fea0003800200 */
.L_x_209:
[----:B------:R-:W-:-:S13]  /*a250*/  ISETP.NE.AND P0, PT, R26, RZ, PT ;  /* 0x000000ff1a00720c */ /* 0x000fda0003f05270 */
[----:B------:R-:W-:Y:S05]  /*a260*/  @P0 BRA `(.L_x_211) ;  /* 0xfffffffc00980947 */ /* 0x000fea000383ffff */
[----:B------:R-:W-:Y:S05]  /*a270*/  BSYNC.RECONVERGENT B7 ;  /* 0x0000000000077941 */ /* 0x000fea0003800200 */
.L_x_208:
[----:B------:R-:W-:Y:S05]  /*a280*/  BRA `(.L_x_207) ;  /* 0x0000000000807947 */ /* 0x000fea0003800000 */
.L_x_206:
[----:B------:R-:W-:-:S13]  /*a290*/  ISETP.NE.AND P0, PT, R26, RZ, PT ;  /* 0x000000ff1a00720c */ /* 0x000fda0003f05270 */
[----:B------:R-:W-:Y:S05]  /*a2a0*/  @!P0 BRA `(.L_x_207) ;  /* 0x0000000000788947 */ /* 0x000fea0003800000 */
[----:B------:R-:W-:Y:S01]  /*a2b0*/  IMAD.MOV.U32 R3, RZ, RZ, 0x1 ;  /* 0x00000001ff037424 */ /* 0x000fe200078e00ff */
[----:B------:R-:W-:Y:S01]  /*a2c0*/  IADD3 R16, PT, PT, R16, -0x3, RZ ;  /* 0xfffffffd10107810 */ /* 0x000fe20007ffe0ff */
[----:B------:R-:W-:-:S03]  /*a2d0*/  VIADD R2, R7, 0x3 ;  /* 0x0000000307027836 */ /* 0x000fc60000000000 */
[----:B------:R-:W-:-:S07]  /*a2e0*/  SHF.L.U32 R16, R3, R16, RZ ;  /* 0x0000001003107219 */ /* 0x000fce00000006ff */
.L_x_214:
        /* <DEDUP_REMOVED lines=10> */
[----:B------:R-:W-:-:S04]  /*a390*/  LOP3.LUT R8, R4, 0xfffffffd, R3, 0xf8, !PT ;  /* 0xfffffffd04087812 */ /* 0x000fc800078ef803 */
[----:B------:R-:W-:-:S13]  /*a3a0*/  ISETP.NE.AND P0, PT, R8, -0x3, PT ;  /* 0xfffffffd0800780c */ /* 0x000fda0003f05270 */
[----:B------:R-:W-:Y:S05]  /*a3b0*/  @!P0 BRA `(.L_x_213) ;  /* 0x0000000000288947 */ /* 0x000fea0003800000 */
[----:B------:R-:W-:Y:S01]  /*a3c0*/  LOP3.LUT R8, R8, 0xfffffffd, RZ, 0x3c, !PT ;  /* 0xfffffffd08087812 */ /* 0x000fe200078e3cff */
[----:B------:R-:W-:Y:S01]  /*a3d0*/  IMAD.MOV.U32 R7, RZ, RZ, R2 ;  /* 0x000000ffff077224 */ /* 0x000fe200078e0002 */
[----:B------:R-:W-:Y:S01]  /*a3e0*/  IADD3 R4, PT, PT, R4, 0x2, RZ ;  /* 0x0000000204047810 */ /* 0x000fe20007ffe0ff */
[----:B------:R-:W-:Y:S01]  /*a3f0*/  IMAD.MOV.U32 R9, RZ, RZ, R22 ;  /* 0x000000ffff097224 */ /* 0x000fe200078e0016 */
[----:B------:R-:W-:Y:S01]  /*a400*/  LOP3.LUT R5, R5, R16, RZ, 0xfc, !PT ;  /* 0x0000001005057212 */ /* 0x000fe200078efcff */
[----:B------:R-:W-:Y:S01]  /*a410*/  IMAD.MOV.U32 R10, RZ, RZ, R18 ;  /* 0x000000ffff0a7224 */ /* 0x000fe200078e0012 */
[----:B------:R-:W-:Y:S01]  /*a420*/  MOV R20, 0xa460 ;  /* 0x0000a46000147802 */ /* 0x000fe20000000f00 */
[----:B------:R-:W-:Y:S02]  /*a430*/  IMAD.MOV.U32 R11, RZ, RZ, R17 ;  /* 0x000000ffff0b7224 */ /* 0x000fe400078e0011 */
[----:B------:R-:W-:-:S07]  /*a440*/  IMAD.MOV.U32 R21, RZ, RZ, 0x0 ;  /* 0x00000000ff157424 */ /* 0x000fce00078e00ff */
[----:B------:R-:W-:Y:S05]  /*a450*/  CALL.REL.NOINC `($_Z19execSolutionsKernelP13Constellationii$_Z5SQd1BiiiiiiiiiPli) ;  /* 0xffffffac005c7944 */ /* 0x000fea0003c3ffff */
.L_x_213:
[----:B------:R-:W-:Y:S05]  /*a460*/  BSYNC.RECONVERGENT B6 ;  /* 0x0000000000067941 */ /* 0x000fea0003800200 */
.L_x_212:
[----:B------:R-:W-:-:S13]  /*a470*/  ISETP.NE.AND P0, PT, R26, RZ, PT ;  /* 0x000000ff1a00720c */ /* 0x000fda0003f05270 */
[----:B------:R-:W-:Y:S05]  /*a480*/  @P0 BRA `(.L_x_214) ;  /* 0xfffffffc00980947 */ /* 0x000fea000383ffff */
.L_x_207:
[----:B------:R-:W-:Y:S05]  /*a490*/  BSYNC.RECONVERGENT B8 ;  /* 0x0000000000087941 */ /* 0x000fea0003800200 */
.L_x_205:
        /* <DEDUP_REMOVED lines=20> */
        .type           $_Z19execSolutionsKernelP13Constellationii$_Z8SQd2BklBiiiiiiiiiPli,@function
        .size           $_Z19execSolutionsKernelP13Constellationii$_Z8SQd2BklBiiiiiiiiiPli,($_Z19execSolutionsKernelP13Constellationii$_Z8SQd2BlkBiiiiiiiiiPli - $_Z19execSolutionsKernelP13Constellationii$_Z8SQd2BklBiiiiiiiiiPli)
$_Z19execSolutionsKernelP13Constellationii$_Z8SQd2BklBiiiiiiiiiPli:
        /* <DEDUP_REMOVED lines=35> */
.L_x_221:
        /* <DEDUP_REMOVED lines=22> */
[----:B------:R-:W-:Y:S05]  /*a970*/  CALL.REL.NOINC `($_Z19execSolutionsKernelP13Constellationii$_Z8SQd2BklBiiiiiiiiiPli) ;  /* 0xfffffffc00187944 */ /* 0x000fea0003c3ffff */
.L_x_220:
[----:B------:R-:W-:Y:S05]  /*a980*/  BSYNC.RECONVERGENT B6 ;  /* 0x0000000000067941 */ /* 0x000fea0003800200 */
.L_x_219:
[----:B------:R-:W-:-:S13]  /*a990*/  ISETP.NE.AND P0, PT, R26, RZ, PT ;  /* 0x000000ff1a00720c */ /* 0x000fda0003f05270 */
[----:B------:R-:W-:Y:S05]  /*a9a0*/  @P0 BRA `(.L_x_221) ;  /* 0xfffffffc00980947 */ /* 0x000fea000383ffff */
[----:B------:R-:W-:Y:S05]  /*a9b0*/  BSYNC.RECONVERGENT B7 ;  /* 0x0000000000077941 */ /* 0x000fea0003800200 */
.L_x_218:
[----:B------:R-:W-:Y:S05]  /*a9c0*/  BRA `(.L_x_217) ;  /* 0x0000000000807947 */ /* 0x000fea0003800000 */
.L_x_216:
[----:B------:R-:W-:-:S13]  /*a9d0*/  ISETP.NE.AND P0, PT, R26, RZ, PT ;  /* 0x000000ff1a00720c */ /* 0x000fda0003f05270 */
[----:B------:R-:W-:Y:S05]  /*a9e0*/  @!P0 BRA `(.L_x_217) ;  /* 0x0000000000788947 */ /* 0x000fea0003800000 */
[----:B------:R-:W-:Y:S01]  /*a9f0*/  VIADD R16, R16, 0xfffffffc ;  /* 0xfffffffc10107836 */ /* 0x000fe20000000000 */
[----:B------:R-:W-:Y:S01]  /*aa00*/  IADD3 R2, PT, PT, R7, 0x3, RZ ;  /* 0x0000000307027810 */ /* 0x000fe20007ffe0ff */
[----:B------:R-:W-:-:S05]  /*aa10*/  IMAD.MOV.U32 R3, RZ, RZ, 0x1 ;  /* 0x00000001ff037424 */ /* 0x000fca00078e00ff */
[----:B------:R-:W-:-:S07]  /*aa20*/  SHF.L.U32 R16, R3, R16, RZ ;  /* 0x0000001003107219 */ /* 0x000fce00000006ff */
.L_x_224:
        /* <DEDUP_REMOVED lines=22> */
[----:B------:R-:W-:Y:S05]  /*ab90*/  CALL.REL.NOINC `($_Z19execSolutionsKernelP13Constellationii$_Z5SQd2BiiiiiiiiiPli) ;  /* 0xffffffac000c7944 */ /* 0x000fea0003c3ffff */
.L_x_223:
[----:B------:R-:W-:Y:S05]  /*aba0*/  BSYNC.RECONVERGENT B6 ;  /* 0x0000000000067941 */ /* 0x000fea0003800200 */
.L_x_222:
[----:B------:R-:W-:-:S13]  /*abb0*/  ISETP.NE.AND P0, PT, R26, RZ, PT ;  /* 0x000000ff1a00720c */ /* 0x000fda0003f05270 */
[----:B------:R-:W-:Y:S05]  /*abc0*/  @P0 BRA `(.L_x_224) ;  /* 0xfffffffc00980947 */ /* 0x000fea000383ffff */
.L_x_217:
[----:B------:R-:W-:Y:S05]  /*abd0*/  BSYNC.RECONVERGENT B8 ;  /* 0x0000000000087941 */ /* 0x000fea0003800200 */
.L_x_215:
        /* <DEDUP_REMOVED lines=20> */
        .type           $_Z19execSolutionsKernelP13Constellationii$_Z8SQd2BlkBiiiiiiiiiPli,@function
        .size           $_Z19execSolutionsKernelP13Constellationii$_Z8SQd2BlkBiiiiiiiiiPli,($_Z19execSolutionsKernelP13Constellationii$_Z9SQBklBjrBiiiiiiiiiPli - $_Z19execSolutionsKernelP13Constellationii$_Z8SQd2BlkBiiiiiiiiiPli)
$_Z19execSolutionsKernelP13Constellationii$_Z8SQd2BlkBiiiiiiiiiPli:
        /* <DEDUP_REMOVED lines=35> */
.L_x_231:
        /* <DEDUP_REMOVED lines=22> */
[----:B------:R-:W-:Y:S05]  /*b0b0*/  CALL.REL.NOINC `($_Z19execSolutionsKernelP13Constellationii$_Z8SQd2BlkBiiiiiiiiiPli) ;  /* 0xfffffffc00187944 */ /* 0x000fea0003c3ffff */
.L_x_230:
[----:B------:R-:W-:Y:S05]  /*b0c0*/  BSYNC.RECONVERGENT B6 ;  /* 0x0000000000067941 */ /* 0x000fea0003800200 */
.L_x_229:
[----:B------:R-:W-:-:S13]  /*b0d0*/  ISETP.NE.AND P0, PT, R26, RZ, PT ;  /* 0x000000ff1a00720c */ /* 0x000fda0003f05270 */
[----:B------:R-:W-:Y:S05]  /*b0e0*/  @P0 BRA `(.L_x_231) ;  /* 0xfffffffc00980947 */ /* 0x000fea000383ffff */
[----:B------:R-:W-:Y:S05]  /*b0f0*/  BSYNC.RECONVERGENT B7 ;  /* 0x0000000000077941 */ /* 0x000fea0003800200 */
.L_x_228:
[----:B------:R-:W-:Y:S05]  /*b100*/  BRA `(.L_x_227) ;  /* 0x0000000000807947 */ /* 0x000fea0003800000 */
.L_x_226:
[----:B------:R-:W-:-:S13]  /*b110*/  ISETP.NE.AND P0, PT, R26, RZ, PT ;  /* 0x000000ff1a00720c */ /* 0x000fda0003f05270 */
[----:B------:R-:W-:Y:S05]  /*b120*/  @!P0 BRA `(.L_x_227) ;  /* 0x0000000000788947 */ /* 0x000fea0003800000 */
[----:B------:R-:W-:Y:S02]  /*b130*/  VIADD R16, R16, 0xfffffffd ;  /* 0xfffffffd10107836 */ /* 0x000fe40000000000 */
[----:B------:R-:W-:Y:S02]  /*b140*/  IMAD.MOV.U32 R3, RZ, RZ, 0x1 ;  /* 0x00000001ff037424 */ /* 0x000fe400078e00ff */
[----:B------:R-:W-:-:S03]  /*b150*/  VIADD R2, R7, 0x3 ;  /* 0x0000000307027836 */ /* 0x000fc60000000000 */
[----:B------:R-:W-:-:S07]  /*b160*/  SHF.L.U32 R16, R3, R16, RZ ;  /* 0x0000001003107219 */ /* 0x000fce00000006ff */
.L_x_234:
        /* <DEDUP_REMOVED lines=10> */
[----:B------:R-:W-:-:S04]  /*b210*/  LOP3.LUT R8, R4, 0xfffffffd, R3, 0xf8, !PT ;  /* 0xfffffffd04087812 */ /* 0x000fc800078ef803 */
[----:B------:R-:W-:-:S13]  /*b220*/  ISETP.NE.AND P0, PT, R8, -0x3, PT ;  /* 0xfffffffd0800780c */ /* 0x000fda0003f05270 */
[----:B------:R-:W-:Y:S05]  /*b230*/  @!P0 BRA `(.L_x_233) ;  /* 0x0000000000288947 */ /* 0x000fea0003800000 */
        /* <DEDUP_REMOVED lines=10> */
.L_x_233:
[----:B------:R-:W-:Y:S05]  /*b2e0*/  BSYNC.RECONVERGENT B6 ;  /* 0x0000000000067941 */ /* 0x000fea0003800200 */
.L_x_232:
[----:B------:R-:W-:-:S13]  /*b2f0*/  ISETP.NE.AND P0, PT, R26, RZ, PT ;  /* 0x000000ff1a00720c */ /* 0x000fda0003f05270 */
[----:B------:R-:W-:Y:S05]  /*b300*/  @P0 BRA `(.L_x_234) ;  /* 0xfffffffc00980947 */ /* 0x000fea000383ffff */
.L_x_227:
[----:B------:R-:W-:Y:S05]  /*b310*/  BSYNC.RECONVERGENT B8 ;  /* 0x0000000000087941 */ /* 0x000fea0003800200 */
.L_x_225:
        /* <DEDUP_REMOVED lines=20> */
        .type           $_Z19execSolutionsKernelP13Constellationii$_Z9SQBklBjrBiiiiiiiiiPli,@function
        .size           $_Z19execSolutionsKernelP13Constellationii$_Z9SQBklBjrBiiiiiiiiiPli,($_Z19execSolutionsKernelP13Constellationii$_Z9SQBlkBjrBiiiiiiiiiPli - $_Z19execSolutionsKernelP13Constellationii$_Z9SQBklBjrBiiiiiiiiiPli)
$_Z19execSolutionsKernelP13Constellationii$_Z9SQBklBjrBiiiiiiiiiPli:
        /* <DEDUP_REMOVED lines=30> */
[----:B------:R-:W-:Y:S01]  /*b640*/  ISETP.NE.AND P0, PT, R7, R19, PT ;  /* 0x000000130700720c */ /* 0x000fe20003f05270 */
[----:B------:R-:W-:-:S12]  /*b650*/  IMAD.MOV.U32 R27, RZ, RZ, R8 ;  /* 0x000000ffff1b7224 */ /* 0x000fd800078e0008 */
[----:B012---:R-:W-:Y:S05]  /*b660*/  @!P0 BRA `(.L_x_236) ;  /* 0x0000000000848947 */ /* 0x007fea0003800000 */
[----:B------:R-:W-:-:S13]  /*b670*/  ISETP.NE.AND P0, PT, R27, RZ, PT ;  /* 0x000000ff1b00720c */ /* 0x000fda0003f05270 */
[----:B------:R-:W-:Y:S05]  /*b680*/  @!P0 BRA `(.L_x_237) ;  /* 0x0000000400008947 */ /* 0x000fea0003800000 */
[----:B------:R-:W-:Y:S01]  /*b690*/  BSSY.RECONVERGENT B7, `(.L_x_238) ;  /* 0x000001d000077945 */ /* 0x000fe20003800200 */
[----:B------:R-:W-:-:S07]  /*b6a0*/  VIADD R2, R7, 0x1 ;  /* 0x0000000107027836 */ /* 0x000fce0000000000 */
.L_x_241:
        /* <DEDUP_REMOVED lines=22> */
[----:B------:R-:W-:-:S07]  /*b810*/  IMAD.MOV.U32 R21, RZ, RZ, 0x0 ;  /* 0x00000000ff157424 */ /* 0x000fce00078e00ff */
[----:B------:R-:W-:Y:S05]  /*b820*/  CALL.REL.NOINC `($_Z19execSolutionsKernelP13Constellationii$_Z9SQBklBjrBiiiiiiiiiPli) ;  /* 0xfffffffc000c7944 */ /* 0x000fea0003c3ffff */
.L_x_240:
[----:B------:R-:W-:Y:S05]  /*b830*/  BSYNC.RECONVERGENT B6 ;  /* 0x0000000000067941 */ /* 0x000fea0003800200 */
.L_x_239:
[----:B------:R-:W-:-:S13]  /*b840*/  ISETP.NE.AND P0, PT, R27, RZ, PT ;  /* 0x000000ff1b00720c */ /* 0x000fda0003f05270 */
[----:B------:R-:W-:Y:S05]  /*b850*/  @P0 BRA `(.L_x_241) ;  /* 0xfffffffc00940947 */ /* 0x000fea000383ffff */
[----:B------:R-:W-:Y:S05]  /*b860*/  BSYNC.RECONVERGENT B7 ;  /* 0x0000000000077941 */ /* 0x000fea0003800200 */
.L_x_238:
[----:B------:R-:W-:Y:S05]  /*b870*/  BRA `(.L_x_237) ;  /* 0x0000000000847947 */ /* 0x000fea0003800000 */
.L_x_236:
[----:B------:R-:W-:-:S13]  /*b880*/  ISETP.NE.AND P0, PT, R27, RZ, PT ;  /* 0x000000ff1b00720c */ /* 0x000fda0003f05270 */
[----:B------:R-:W-:Y:S05]  /*b890*/  @!P0 BRA `(.L_x_237) ;  /* 0x00000000007c8947 */ /* 0x000fea0003800000 */
[----:B------:R-:W-:Y:S02]  /*b8a0*/  VIADD R16, R16, 0xfffffffc ;  /* 0xfffffffc10107836 */ /* 0x000fe40000000000 */
[----:B------:R-:W-:Y:S02]  /*b8b0*/  IMAD.MOV.U32 R3, RZ, RZ, 0x1 ;  /* 0x00000001ff037424 */ /* 0x000fe400078e00ff */
[----:B------:R-:W-:-:S03]  /*b8c0*/  VIADD R2, R7, 0x3 ;  /* 0x0000000307027836 */ /* 0x000fc60000000000 */
[----:B------:R-:W-:-:S07]  /*b8d0*/  SHF.L.U32 R16, R3, R16, RZ ;  /* 0x0000001003107219 */ /* 0x000fce00000006ff */
.L_x_244:
[----:B------:R-:W-:Y:S01]  /*b8e0*/  IMAD.MOV R0, RZ, RZ, -R27 ;  /* 0x000000ffff007224 */ /* 0x000fe200078e0a1b */
[----:B------:R-:W-:Y:S04]  /*b8f0*/  BSSY.RECONVERGENT B6, `(.L_x_242) ;  /* 0x0000017000067945 */ /* 0x000fe80003800200 */
[----:B------:R-:W-:-:S04]  /*b900*/  LOP3.LUT R0, R27, R0, RZ, 0xc0, !PT ;  /* 0x000000001b007212 */ /* 0x000fc800078ec0ff */
[C---:B------:R-:W-:Y:S01]  /*b910*/  LOP3.LUT R5, R0.reuse, R25, RZ, 0xfc, !PT ;  /* 0x0000001900057212 */ /* 0x040fe200078efcff */
        /* <DEDUP_REMOVED lines=17> */
[----:B------:R-:W-:Y:S02]  /*ba30*/  IMAD.MOV.U32 R13, RZ, RZ, R17 ;  /* 0x000000ffff0d7224 */ /* 0x000fe400078e0011 */
[----:B------:R-:W-:-:S07]  /*ba40*/  IMAD.MOV.U32 R21, RZ, RZ, 0x0 ;  /* 0x00000000ff157424 */ /* 0x000fce00078e00ff */
[----:B------:R-:W-:Y:S05]  /*ba50*/  CALL.REL.NOINC `($_Z19execSolutionsKernelP13Constellationii$_Z6SQBjrBiiiiiiiiiPli) ;  /* 0xffffffa000fc7944 */ /* 0x000fea0003c3ffff */
.L_x_243:
[----:B------:R-:W-:Y:S05]  /*ba60*/  BSYNC.RECONVERGENT B6 ;  /* 0x0000000000067941 */ /* 0x000fea0003800200 */
.L_x_242:
[----:B------:R-:W-:-:S13]  /*ba70*/  ISETP.NE.AND P0, PT, R27, RZ, PT ;  /* 0x000000ff1b00720c */ /* 0x000fda0003f05270 */
[----:B------:R-:W-:Y:S05]  /*ba80*/  @P0 BRA `(.L_x_244) ;  /* 0xfffffffc00940947 */ /* 0x000fea000383ffff */
.L_x_237:
[----:B------:R-:W-:Y:S05]  /*ba90*/  BSYNC.RECONVERGENT B8 ;  /* 0x0000000000087941 */ /* 0x000fea0003800200 */
.L_x_235:
        /* <DEDUP_REMOVED lines=21> */
        .type           $_Z19execSolutionsKernelP13Constellationii$_Z9SQBlkBjrBiiiiiiiiiPli,@function
        .size           $_Z19execSolutionsKernelP13Constellationii$_Z9SQBlkBjrBiiiiiiiiiPli,($_Z19execSolutionsKernelP13Constellationii$_Z9SQd1BkBlBiiiiiiiiiPli - $_Z19execSolutionsKernelP13Constellationii$_Z9SQBlkBjrBiiiiiiiiiPli)
$_Z19execSolutionsKernelP13Constellationii$_Z9SQBlkBjrBiiiiiiiiiPli:
        /* <DEDUP_REMOVED lines=27> */
[----:B---3--:R-:W-:Y:S01]  /*bda0*/  IMAD.MOV.U32 R18, RZ, RZ, R12 ;  /* 0x000000ffff127224 */ /* 0x008fe200078e000c */
[----:B----4-:R-:W-:Y:S01]  /*bdb0*/  MOV R17, R13 ;  /* 0x0000000d00117202 */ /* 0x010fe20000000f00 */
        /* <DEDUP_REMOVED lines=8> */
.L_x_251:
        /* <DEDUP_REMOVED lines=23> */
[----:B------:R-:W-:Y:S05]  /*bfb0*/  CALL.REL.NOINC `($_Z19execSolutionsKernelP13Constellationii$_Z9SQBlkBjrBiiiiiiiiiPli) ;  /* 0xfffffffc000c7944 */ /* 0x000fea0003c3ffff */
.L_x_250:
[----:B------:R-:W-:Y:S05]  /*bfc0*/  BSYNC.RECONVERGENT B6 ;  /* 0x0000000000067941 */ /* 0x000fea0003800200 */
.L_x_249:
[----:B------:R-:W-:-:S13]  /*bfd0*/  ISETP.NE.AND P0, PT, R27, RZ, PT ;  /* 0x000000ff1b00720c */ /* 0x000fda0003f05270 */
[----:B------:R-:W-:Y:S05]  /*bfe0*/  @P0 BRA `(.L_x_251) ;  /* 0xfffffffc00940947 */ /* 0x000fea000383ffff */
[----:B------:R-:W-:Y:S05]  /*bff0*/  BSYNC.RECONVERGENT B7 ;  /* 0x0000000000077941 */ /* 0x000fea0003800200 */
.L_x_248:
[----:B------:R-:W-:Y:S05]  /*c000*/  BRA `(.L_x_247) ;  /* 0x0000000000847947 */ /* 0x000fea0003800000 */
.L_x_246:
[----:B------:R-:W-:-:S13]  /*c010*/  ISETP.NE.AND P0, PT, R27, RZ, PT ;  /* 0x000000ff1b00720c */ /* 0x000fda0003f05270 */
[----:B------:R-:W-:Y:S05]  /*c020*/  @!P0 BRA `(.L_x_247) ;  /* 0x00000000007c8947 */ /* 0x000fea0003800000 */
[----:B------:R-:W-:Y:S02]  /*c030*/  VIADD R16, R16, 0xfffffffd ;  /* 0xfffffffd10107836 */ /* 0x000fe40000000000 */
[----:B------:R-:W-:Y:S02]  /*c040*/  IMAD.MOV.U32 R3, RZ, RZ, 0x1 ;  /* 0x00000001ff037424 */ /* 0x000fe400078e00ff */
[----:B------:R-:W-:-:S03]  /*c050*/  VIADD R2, R7, 0x3 ;  /* 0x0000000307027836 */ /* 0x000fc60000000000 */
[----:B------:R-:W-:-:S07]  /*c060*/  SHF.L.U32 R16, R3, R16, RZ ;  /* 0x0000001003107219 */ /* 0x000fce00000006ff */
.L_x_254:
[C---:B------:R-:W-:Y:S01]  /*c070*/  IADD3 R0, PT, PT, -R27.reuse, RZ, RZ ;  /* 0x000000ff1b007210 */ /* 0x040fe20007ffe1ff */
[----:B------:R-:W-:Y:S03]  /*c080*/  BSSY.RECONVERGENT B6, `(.L_x_252) ;  /* 0x0000017000067945 */ /* 0x000fe60003800200 */
[----:B------:R-:W-:-:S04]  /*c090*/  LOP3.LUT R0, R27, R0, RZ, 0xc0, !PT ;  /* 0x000000001b007212 */ /* 0x000fc800078ec0ff */
[C---:B------:R-:W-:Y:S01]  /*c0a0*/  LOP3.LUT R5, R0.reuse, R25, RZ, 0xfc, !PT ;  /* 0x0000001900057212 */ /* 0x040fe200078efcff */
        /* <DEDUP_REMOVED lines=20> */
.L_x_253:
[----:B------:R-:W-:Y:S05]  /*c1f0*/  BSYNC.RECONVERGENT B6 ;  /* 0x0000000000067941 */ /* 0x000fea0003800200 */
.L_x_252:
[----:B------:R-:W-:-:S13]  /*c200*/  ISETP.NE.AND P0, PT, R27, RZ, PT ;  /* 0x000000ff1b00720c */ /* 0x000fda0003f05270 */
[----:B------:R-:W-:Y:S05]  /*c210*/  @P0 BRA `(.L_x_254) ;  /* 0xfffffffc00940947 */ /* 0x000fea000383ffff */
.L_x_247:
[----:B------:R-:W-:Y:S05]  /*c220*/  BSYNC.RECONVERGENT B8 ;  /* 0x0000000000087941 */ /* 0x000fea0003800200 */
.L_x_245:
        /* <DEDUP_REMOVED lines=21> */
        .type           $_Z19execSolutionsKernelP13Constellationii$_Z9SQd1BkBlBiiiiiiiiiPli,@function
        .size           $_Z19execSolutionsKernelP13Constellationii$_Z9SQd1BkBlBiiiiiiiiiPli,($_Z19execSolutionsKernelP13Constellationii$_Z9SQd1BlBkBiiiiiiiiiPli - $_Z19execSolutionsKernelP13Constellationii$_Z9SQd1BkBlBiiiiiiiiiPli)
$_Z19execSolutionsKernelP13Constellationii$_Z9SQd1BkBlBiiiiiiiiiPli:
        /* <DEDUP_REMOVED lines=29> */
[----:B-----5:R-:W-:Y:S02]  /*c550*/  MOV R16, R14 ;  /* 0x0000000e00107202 */ /* 0x020fe40000000f00 */
[----:B------:R-:W-:Y:S01]  /*c560*/  ISETP.NE.AND P0, PT, R7, R22, PT ;  /* 0x000000160700720c */ /* 0x000fe20003f05270 */
[----:B------:R-:W-:-:S12]  /*c570*/  IMAD.MOV.U32 R27, RZ, RZ, R8 ;  /* 0x000000ffff1b7224 */ /* 0x000fd800078e0008 */
[----:B012---:R-:W-:Y:S05]  /*c580*/  @!P0 BRA `(.L_x_256) ;  /* 0x0000000000848947 */ /* 0x007fea0003800000 */
[----:B------:R-:W-:-:S13]  /*c590*/  ISETP.NE.AND P0, PT, R27, RZ, PT ;  /* 0x000000ff1b00720c */ /* 0x000fda0003f05270 */
[----:B------:R-:W-:Y:S05]  /*c5a0*/  @!P0 BRA `(.L_x_257) ;  /* 0x0000000000fc8947 */ /* 0x000fea0003800000 */
[----:B------:R-:W-:Y:S01]  /*c5b0*/  BSSY.RECONVERGENT B7, `(.L_x_258) ;  /* 0x000001d000077945 */ /* 0x000fe20003800200 */
[----:B------:R-:W-:-:S07]  /*c5c0*/  VIADD R2, R7, 0x1 ;  /* 0x0000000107027836 */ /* 0x000fce0000000000 */
.L_x_261:
        /* <DEDUP_REMOVED lines=23> */
[----:B------:R-:W-:Y:S05]  /*c740*/  CALL.REL.NOINC `($_Z19execSolutionsKernelP13Constellationii$_Z9SQd1BkBlBiiiiiiiiiPli) ;  /* 0xfffffffc000c7944 */ /* 0x000fea0003c3ffff */
.L_x_260:
[----:B------:R-:W-:Y:S05]  /*c750*/  BSYNC.RECONVERGENT B6 ;  /* 0x0000000000067941 */ /* 0x000fea0003800200 */
.L_x_259:
[----:B------:R-:W-:-:S13]  /*c760*/  ISETP.NE.AND P0, PT, R27, RZ, PT ;  /* 0x000000ff1b00720c */ /* 0x000fda0003f05270 */
[----:B------:R-:W-:Y:S05]  /*c770*/  @P0 BRA `(.L_x_261) ;  /* 0xfffffffc00940947 */ /* 0x000fea000383ffff */
[----:B------:R-:W-:Y:S05]  /*c780*/  BSYNC.RECONVERGENT B7 ;  /* 0x0000000000077941 */ /* 0x000fea0003800200 */
.L_x_258:
[----:B------:R-:W-:Y:S05]  /*c790*/  BRA `(.L_x_257) ;  /* 0x0000000000807947 */ /* 0x000fea0003800000 */
.L_x_256:
[----:B------:R-:W-:-:S13]  /*c7a0*/  ISETP.NE.AND P0, PT, R27, RZ, PT ;  /* 0x000000ff1b00720c */ /* 0x000fda0003f05270 */
[----:B------:R-:W-:Y:S05]  /*c7b0*/  @!P0 BRA `(.L_x_257) ;  /* 0x0000000000788947 */ /* 0x000fea0003800000 */
[----:B------:R-:W-:Y:S01]  /*c7c0*/  VIADD R16, R16, 0xfffffffd ;  /* 0xfffffffd10107836 */ /* 0x000fe20000000000 */
[----:B------:R-:W-:Y:S01]  /*c7d0*/  IADD3 R2, PT, PT, R7, 0x2, RZ ;  /* 0x0000000207027810 */ /* 0x000fe20007ffe0ff */
[----:B------:R-:W-:-:S05]  /*c7e0*/  IMAD.MOV.U32 R3, RZ, RZ, 0x1 ;  /* 0x00000001ff037424 */ /* 0x000fca00078e00ff */
[----:B------:R-:W-:-:S07]  /*c7f0*/  SHF.L.U32 R16, R3, R16, RZ ;  /* 0x0000001003107219 */ /* 0x000fce00000006ff */
.L_x_264:
[----:B------:R-:W-:Y:S01]  /*c800*/  IMAD.MOV R0, RZ, RZ, -R27 ;  /* 0x000000ffff007224 */ /* 0x000fe200078e0a1b */
[----:B------:R-:W-:Y:S04]  /*c810*/  BSSY.RECONVERGENT B6, `(.L_x_262) ;  /* 0x0000016000067945 */ /* 0x000fe80003800200 */
        /* <DEDUP_REMOVED lines=18> */
[----:B------:R-:W-:Y:S02]  /*c940*/  IMAD.MOV.U32 R13, RZ, RZ, R17 ;  /* 0x000000ffff0d7224 */ /* 0x000fe400078e0011 */
[----:B------:R-:W-:-:S07]  /*c950*/  IMAD.MOV.U32 R21, RZ, RZ, 0x0 ;  /* 0x00000000ff157424 */ /* 0x000fce00078e00ff */
[----:B------:R-:W-:Y:S05]  /*c960*/  CALL.REL.NOINC `($_Z19execSolutionsKernelP13Constellationii$_Z7SQd1BlBiiiiiiiiiPli) ;  /* 0xffffffa800807944 */ /* 0x000fea0003c3ffff */
.L_x_263:
[----:B------:R-:W-:Y:S05]  /*c970*/  BSYNC.RECONVERGENT B6 ;  /* 0x0000000000067941 */ /* 0x000fea0003800200 */
.L_x_262:
[----:B------:R-:W-:-:S13]  /*c980*/  ISETP.NE.AND P0, PT, R27, RZ, PT ;  /* 0x000000ff1b00720c */ /* 0x000fda0003f05270 */
[----:B------:R-:W-:Y:S05]  /*c990*/  @P0 BRA `(.L_x_264) ;  /* 0xfffffffc00980947 */ /* 0x000fea000383ffff */
.L_x_257:
[----:B------:R-:W-:Y:S05]  /*c9a0*/  BSYNC.RECONVERGENT B8 ;  /* 0x0000000000087941 */ /* 0x000fea0003800200 */
.L_x_255:
        /* <DEDUP_REMOVED lines=21> */
        .type           $_Z19execSolutionsKernelP13Constellationii$_Z9SQd1BlBkBiiiiiiiiiPli,@function
        .size           $_Z19execSolutionsKernelP13Constellationii$_Z9SQd1BlBkBiiiiiiiiiPli,($_Z19execSolutionsKernelP13Constellationii$_Z9SQd2BkBlBiiiiiiiiiPli - $_Z19execSolutionsKernelP13Constellationii$_Z9SQd1BlBkBiiiiiiiiiPli)
$_Z19execSolutionsKernelP13Constellationii$_Z9SQd1BlBkBiiiiiiiiiPli:
        /* <DEDUP_REMOVED lines=37> */
.L_x_271:
        /* <DEDUP_REMOVED lines=23> */
[----:B------:R-:W-:Y:S05]  /*cec0*/  CALL.REL.NOINC `($_Z19execSolutionsKernelP13Constellationii$_Z9SQd1BlBkBiiiiiiiiiPli) ;  /* 0xfffffffc000c7944 */ /* 0x000fea0003c3ffff */
.L_x_270:
[----:B------:R-:W-:Y:S05]  /*ced0*/  BSYNC.RECONVERGENT B6 ;  /* 0x0000000000067941 */ /* 0x000fea0003800200 */
.L_x_269:
[----:B------:R-:W-:-:S13]  /*cee0*/  ISETP.NE.AND P0, PT, R27, RZ, PT ;  /* 0x000000ff1b00720c */ /* 0x000fda0003f05270 */
[----:B------:R-:W-:Y:S05]  /*cef0*/  @P0 BRA `(.L_x_271) ;  /* 0xfffffffc00940947 */ /* 0x000fea000383ffff */
[----:B------:R-:W-:Y:S05]  /*cf00*/  BSYNC.RECONVERGENT B7 ;  /* 0x0000000000077941 */ /* 0x000fea0003800200 */
.L_x_268:
[----:B------:R-:W-:Y:S05]  /*cf10*/  BRA `(.L_x_267) ;  /* 0x0000000000747947 */ /* 0x000fea0003800000 */
.L_x_266:
[----:B------:R-:W-:-:S13]  /*cf20*/  ISETP.NE.AND P0, PT, R27, RZ, PT ;  /* 0x000000ff1b00720c */ /* 0x000fda0003f05270 */
[----:B------:R-:W-:Y:S05]  /*cf30*/  @!P0 BRA `(.L_x_267) ;  /* 0x00000000006c8947 */ /* 0x000fea0003800000 */
[----:B------:R-:W-:-:S07]  /*cf40*/  VIADD R2, R7, 0x2 ;  /* 0x0000000207027836 */ /* 0x000fce0000000000 */
.L_x_274:
        /* <DEDUP_REMOVED lines=21> */
[----:B------:R-:W-:-:S07]  /*d0a0*/  IMAD.MOV.U32 R21, RZ, RZ, 0x0 ;  /* 0x00000000ff157424 */ /* 0x000fce00078e00ff */
[----:B------:R-:W-:Y:S05]  /*d0b0*/  CALL.REL.NOINC `($_Z19execSolutionsKernelP13Constellationii$_Z7SQd1BkBiiiiiiiiiPli) ;  /* 0xffffff9800e07944 */ /* 0x000fea0003c3ffff */
.L_x_273:
[----:B------:R-:W-:Y:S05]  /*d0c0*/  BSYNC.RECONVERGENT B6 ;  /* 0x0000000000067941 */ /* 0x000fea0003800200 */
.L_x_272:
[----:B------:R-:W-:-:S13]  /*d0d0*/  ISETP.NE.AND P0, PT, R27, RZ, PT ;  /* 0x000000ff1b00720c */ /* 0x000fda0003f05270 */
[----:B------:R-:W-:Y:S05]  /*d0e0*/  @P0 BRA `(.L_x_274) ;  /* 0xfffffffc00980947 */ /* 0x000fea000383ffff */
.L_x_267:
[----:B------:R-:W-:Y:S05]  /*d0f0*/  BSYNC.RECONVERGENT B8 ;  /* 0x0000000000087941 */ /* 0x000fea0003800200 */
.L_x_265:
        /* <DEDUP_REMOVED lines=21> */
        .type           $_Z19execSolutionsKernelP13Constellationii$_Z9SQd2BkBlBiiiiiiiiiPli,@function
        .size           $_Z19execSolutionsKernelP13Constellationii$_Z9SQd2BkBlBiiiiiiiiiPli,($_Z19execSolutionsKernelP13Constellationii$_Z9SQd2BlBkBiiiiiiiiiPli - $_Z19execSolutionsKernelP13Constellationii$_Z9SQd2BkBlBiiiiiiiiiPli)
$_Z19execSolutionsKernelP13Constellationii$_Z9SQd2BkBlBiiiiiiiiiPli:
        /* <DEDUP_REMOVED lines=37> */
.L_x_281:
        /* <DEDUP_REMOVED lines=23> */
[----:B------:R-:W-:Y:S05]  /*d610*/  CALL.REL.NOINC `($_Z19execSolutionsKernelP13Constellationii$_Z9SQd2BkBlBiiiiiiiiiPli) ;  /* 0xfffffffc000c7944 */ /* 0x000fea0003c3ffff */
.L_x_280:
[----:B------:R-:W-:Y:S05]  /*d620*/  BSYNC.RECONVERGENT B6 ;  /* 0x0000000000067941 */ /* 0x000fea0003800200 */
.L_x_279:
[----:B------:R-:W-:-:S13]  /*d630*/  ISETP.NE.AND P0, PT, R27, RZ, PT ;  /* 0x000000ff1b00720c */ /* 0x000fda0003f05270 */
[----:B------:R-:W-:Y:S05]  /*d640*/  @P0 BRA `(.L_x_281) ;  /* 0xfffffffc00940947 */ /* 0x000fea000383ffff */
[----:B------:R-:W-:Y:S05]  /*d650*/  BSYNC.RECONVERGENT B7 ;  /* 0x0000000000077941 */ /* 0x000fea0003800200 */
.L_x_278:
[----:B------:R-:W-:Y:S05]  /*d660*/  BRA `(.L_x_277) ;  /* 0x0000000000807947 */ /* 0x000fea0003800000 */
.L_x_276:
[----:B------:R-:W-:-:S13]  /*d670*/  ISETP.NE.AND P0, PT, R27, RZ, PT ;  /* 0x000000ff1b00720c */ /* 0x000fda0003f05270 */
[----:B------:R-:W-:Y:S05]  /*d680*/  @!P0 BRA `(.L_x_277) ;  /* 0x0000000000788947 */ /* 0x000fea0003800000 */
[----:B------:R-:W-:Y:S01]  /*d690*/  VIADD R16, R16, 0xfffffffd ;  /* 0xfffffffd10107836 */ /* 0x000fe20000000000 */
[----:B------:R-:W-:Y:S01]  /*d6a0*/  IADD3 R2, PT, PT, R7, 0x2, RZ ;  /* 0x0000000207027810 */ /* 0x000fe20007ffe0ff */
[----:B------:R-:W-:-:S05]  /*d6b0*/  IMAD.MOV.U32 R3, RZ, RZ, 0x1 ;  /* 0x00000001ff037424 */ /* 0x000fca00078e00ff */
[----:B------:R-:W-:-:S07]  /*d6c0*/  SHF.L.U32 R16, R3, R16, RZ ;  /* 0x0000001003107219 */ /* 0x000fce00000006ff */
.L_x_284:
        /* <DEDUP_REMOVED lines=22> */
[----:B------:R-:W-:Y:S05]  /*d830*/  CALL.REL.NOINC `($_Z19execSolutionsKernelP13Constellationii$_Z7SQd2BlBiiiiiiiiiPli) ;  /* 0xffffffa8007c7944 */ /* 0x000fea0003c3ffff */
.L_x_283:
[----:B------:R-:W-:Y:S05]  /*d840*/  BSYNC.RECONVERGENT B6 ;  /* 0x0000000000067941 */ /* 0x000fea0003800200 */
.L_x_282:
[----:B------:R-:W-:-:S13]  /*d850*/  ISETP.NE.AND P0, PT, R27, RZ, PT ;  /* 0x000000ff1b00720c */ /* 0x000fda0003f05270 */
[----:B------:R-:W-:Y:S05]  /*d860*/  @P0 BRA `(.L_x_284) ;  /* 0xfffffffc00980947 */ /* 0x000fea000383ffff */
.L_x_277:
[----:B------:R-:W-:Y:S05]  /*d870*/  BSYNC.RECONVERGENT B8 ;  /* 0x0000000000087941 */ /* 0x000fea0003800200 */
.L_x_275:
        /* <DEDUP_REMOVED lines=21> */
        .type           $_Z19execSolutionsKernelP13Constellationii$_Z9SQd2BlBkBiiiiiiiiiPli,@function
        .size           $_Z19execSolutionsKernelP13Constellationii$_Z9SQd2BlBkBiiiiiiiiiPli,(.L_x_323 - $_Z19execSolutionsKernelP13Constellationii$_Z9SQd2BlBkBiiiiiiiiiPli)
$_Z19execSolutionsKernelP13Constellationii$_Z9SQd2BlBkBiiiiiiiiiPli:
        /* <DEDUP_REMOVED lines=37> */
.L_x_291:
        /* <DEDUP_REMOVED lines=23> */
[----:B------:R-:W-:Y:S05]  /*dd90*/  CALL.REL.NOINC `($_Z19execSolutionsKernelP13Constellationii$_Z9SQd2BlBkBiiiiiiiiiPli) ;  /* 0xfffffffc000c7944 */ /* 0x000fea0003c3ffff */
.L_x_290:
[----:B------:R-:W-:Y:S05]  /*dda0*/  BSYNC.RECONVERGENT B6 ;  /* 0x0000000000067941 */ /* 0x000fea0003800200 */
.L_x_289:
[----:B------:R-:W-:-:S13]  /*ddb0*/  ISETP.NE.AND P0, PT, R27, RZ, PT ;  /* 0x000000ff1b00720c */ /* 0x000fda0003f05270 */
[----:B------:R-:W-:Y:S05]  /*ddc0*/  @P0 BRA `(.L_x_291) ;  /* 0xfffffffc00940947 */ /* 0x000fea000383ffff */
[----:B------:R-:W-:Y:S05]  /*ddd0*/  BSYNC.RECONVERGENT B7 ;  /* 0x0000000000077941 */ /* 0x000fea0003800200 */
.L_x_288:
[----:B------:R-:W-:Y:S05]  /*dde0*/  BRA `(.L_x_287) ;  /* 0x0000000000747947 */ /* 0x000fea0003800000 */
.L_x_286:
[----:B------:R-:W-:-:S13]  /*ddf0*/  ISETP.NE.AND P0, PT, R27, RZ, PT ;  /* 0x000000ff1b00720c */ /* 0x000fda0003f05270 */
[----:B------:R-:W-:Y:S05]  /*de00*/  @!P0 BRA `(.L_x_287) ;  /* 0x00000000006c8947 */ /* 0x000fea0003800000 */
[----:B------:R-:W-:-:S07]  /*de10*/  VIADD R2, R7, 0x2 ;  /* 0x0000000207027836 */ /* 0x000fce0000000000 */
.L_x_294:
        /* <DEDUP_REMOVED lines=22> */
[----:B------:R-:W-:Y:S05]  /*df80*/  CALL.REL.NOINC `($_Z19execSolutionsKernelP13Constellationii$_Z7SQd2BkBiiiiiiiiiPli) ;  /* 0xffffff9800dc7944 */ /* 0x000fea0003c3ffff */
.L_x_293:
[----:B------:R-:W-:Y:S05]  /*df90*/  BSYNC.RECONVERGENT B6 ;  /* 0x0000000000067941 */ /* 0x000fea0003800200 */
.L_x_292:
[----:B------:R-:W-:-:S13]  /*dfa0*/  ISETP.NE.AND P0, PT, R27, RZ, PT ;  /* 0x000000ff1b00720c */ /* 0x000fda0003f05270 */
[----:B------:R-:W-:Y:S05]  /*dfb0*/  @P0 BRA `(.L_x_294) ;  /* 0xfffffffc00980947 */ /* 0x000fea000383ffff */
.L_x_287:
[----:B------:R-:W-:Y:S05]  /*dfc0*/  BSYNC.RECONVERGENT B8 ;  /* 0x0000000000087941 */ /* 0x000fea0003800200 */
.L_x_285:
        /* <DEDUP_REMOVED lines=21> */
.L_x_295:
[----:B------:R-:W-:-:S00]  /*e120*/  BRA `(.L_x_295) ;  /* 0xfffffffc00fc7947 */ /* 0x000fc0000383ffff */
[----:B------:R-:W-:-:S00]  /*e130*/  NOP ;  /* 0x0000000000007918 */ /* 0x000fc00000000000 */
        /* <DEDUP_REMOVED lines=12> */
.L_x_323:


//--------------------- .nv.shared.reserved.0     --------------------------
	.section	.nv.shared.reserved.0,"aw",@nobits
	.weak		__nv_reservedSMEM_offset_0_alias
	.size		__nv_reservedSMEM_offset_0_alias, 0, 64
	.other		__nv_reservedSMEM_offset_0_alias,@"STO_CUDA_RESERVED_SHARED STV_DEFAULT"
__nv_reservedSMEM_offset_0_alias:
	.zero		0
	.zero		64


//--------------------- .nv.constant0._Z19execSolutionsKernelP13Constellationii --------------------------
	.section	.nv.constant0._Z19execSolutionsKernelP13Constellationii,"a",@progbits
	.sectionflags	@""
	.align	4
.nv.constant0._Z19execSolutionsKernelP13Constellationii:
	.zero		912


//--------------------- SYMBOLS --------------------------

	.type		.nv.reservedSmem.offset0,@object
	.size		.nv.reservedSmem.offset0,0x4
